def matmul_kernel(
    a_ptr,
    b_ptr,
    c_ptr,
    M,
    N,
    K,
    stride_am,
    stride_ak,
    stride_bk,
    stride_bn,
    stride_cm,
    stride_cn,
    BLOCK_M: tl.constexpr,
    BLOCK_N: tl.constexpr,
    BLOCK_K: tl.constexpr,
    GROUP_M: tl.constexpr,
):
    pid = tl.program_id(axis=0)
    num_pid_m = tl.cdiv(M, BLOCK_M)
    num_pid_n = tl.cdiv(N, BLOCK_N)
    num_pid_in_group = GROUP_M * num_pid_n
    group_id = pid // num_pid_in_group
    first_pid_m = group_id * GROUP_M
    group_size_m = min(num_pid_m - first_pid_m, GROUP_M)
    pid_m = first_pid_m + ((pid % num_pid_in_group) % group_size_m)
    pid_n = (pid % num_pid_in_group) // group_size_m

    offs_am = (pid_m * BLOCK_M + tl.arange(0, BLOCK_M)) % M
    offs_bn = (pid_n * BLOCK_N + tl.arange(0, BLOCK_N)) % N
    offs_k = tl.arange(0, BLOCK_K)
    a_ptrs = a_ptr + offs_am[:, None] * stride_am + offs_k[None, :] * stride_ak
    b_ptrs = b_ptr + offs_k[:, None] * stride_bk + offs_bn[None, :] * stride_bn

    acc = tl.zeros((BLOCK_M, BLOCK_N), dtype=tl.float32)
    for kk in range(0, tl.cdiv(K, BLOCK_K)):
        a = tl.load(a_ptrs, mask=offs_k[None, :] < K - kk * BLOCK_K, other=0.0)
        b = tl.load(b_ptrs, mask=offs_k[:, None] < K - kk * BLOCK_K, other=0.0)
        acc = tl.dot(a, b, acc)
        a_ptrs += BLOCK_K * stride_ak
        b_ptrs += BLOCK_K * stride_bk

    c = acc.to(c_ptr.dtype.element_ty)
    offs_cm = pid_m * BLOCK_M + tl.arange(0, BLOCK_M)
    offs_cn = pid_n * BLOCK_N + tl.arange(0, BLOCK_N)
    c_ptrs = c_ptr + offs_cm[:, None] * stride_cm + offs_cn[None, :] * stride_cn
    mask = (offs_cm[:, None] < M) & (offs_cn[None, :] < N)
    tl.store(c_ptrs, c, mask=mask)

# config = {"BLOCK_K": 128, "BLOCK_M": 64, "BLOCK_N": 16, "GROUP_M": 8, "arch": "sm_90", "dtype": "fp16", "num_ctas": 1, "num_stages": 3, "num_warps": 4}
# arch = sm_90


// ===== COMPILED SASS (sm_90a) =====

	.target	sm_90a

	.elftype	@"ET_EXEC"


//--------------------- .note.nv.tkinfo           --------------------------
	.section	.note.nv.tkinfo,"",@"SHT_NOTE"
	.sectionflags	@"SHF_NOTE_NV_TKINFO"
	.tkinfo
        /*0018*/ 	.word	0x00000002
        /*0030*/ 	.string	""
        /*0030*/ 	.string	"ptxas"
        /*0030*/ 	.string	"Cuda compilation tools, release 13.0, V13.0.88"
        /*0030*/ 	.string	"Build cuda_13.0.r13.0/compiler.36424714_0"
        /*0030*/ 	.string	"-v  -suppress-debug-info  -lineinfo  -arch sm_90a "



//--------------------- .note.nv.cuinfo           --------------------------
	.section	.note.nv.cuinfo,"",@"SHT_NOTE"
	.sectionflags	@"SHF_NOTE_NV_CUINFO"
        /*0018*/ 	.short	0x0002
        /*001a*/ 	.short	0x005a
        /*001c*/ 	.short	0x0082
	.zero		2


//--------------------- .nv.info                  --------------------------
	.section	.nv.info,"",@"SHT_CUDA_INFO"
	.align	4


	//----- nvinfo : EIATTR_REGCOUNT
	.align		4
        /*0000*/ 	.byte	0x04, 0x2f
        /*0002*/ 	.short	(.L_1 - .L_0)
	.align		4
.L_0:
        /*0004*/ 	.word	index@(matmul_kernel)
        /*0008*/ 	.word	0x000000de


	//----- nvinfo : EIATTR_FRAME_SIZE
	.align		4
.L_1:
        /*000c*/ 	.byte	0x04, 0x11
        /*000e*/ 	.short	(.L_3 - .L_2)
	.align		4
.L_2:
        /*0010*/ 	.word	index@(matmul_kernel)
        /*0014*/ 	.word	0x00000000


	//----- nvinfo : EIATTR_MIN_STACK_SIZE
	.align		4
.L_3:
        /*0018*/ 	.byte	0x04, 0x12
        /*001a*/ 	.short	(.L_5 - .L_4)
	.align		4
.L_4:
        /*001c*/ 	.word	index@(matmul_kernel)
        /*0020*/ 	.word	0x00000000
.L_5:


//--------------------- .nv.compat                --------------------------
	.section	.nv.compat,"",@"SHT_CUDA_COMPAT_INFO"
	.align	4
        /*0000*/ 	.byte	0x02, 0x09, 0x01, 0x00, 0x02, 0x02, 0x04, 0x00, 0x02, 0x05, 0x05, 0x00, 0x03, 0x07, 0x01, 0x01
        /*0010*/ 	.byte	0x02, 0x03, 0x00, 0x00, 0x02, 0x06, 0x01, 0x00, 0x04, 0x0b, 0x08, 0x00, 0x00, 0x00, 0x00, 0x00
        /*0020*/ 	.byte	0x00, 0x00, 0x00, 0x00


//--------------------- .nv.info.matmul_kernel    --------------------------
	.section	.nv.info.matmul_kernel,"",@"SHT_CUDA_INFO"
	.sectionflags	@""
	.align	4


	//----- nvinfo : EIATTR_CUDA_API_VERSION
	.align		4
        /*0000*/ 	.byte	0x04, 0x37
        /*0002*/ 	.short	(.L_7 - .L_6)
.L_6:
        /*0004*/ 	.word	0x00000082


	//----- nvinfo : EIATTR_KPARAM_INFO
	.align		4
.L_7:
        /*0008*/ 	.byte	0x04, 0x17
        /*000a*/ 	.short	(.L_9 - .L_8)
.L_8:
        /*000c*/ 	.word	0x00000000
        /*0010*/ 	.short	0x000d
        /*0012*/ 	.short	0x0048
        /*0014*/ 	.byte	0x00, 0xf4, 0x21, 0x00


	//----- nvinfo : EIATTR_KPARAM_INFO
	.align		4
.L_9:
        /*0018*/ 	.byte	0x04, 0x17
        /*001a*/ 	.short	(.L_11 - .L_10)
.L_10:
        /*001c*/ 	.word	0x00000000
        /*0020*/ 	.short	0x000c
        /*0022*/ 	.short	0x0040
        /*0024*/ 	.byte	0x00, 0xf4, 0x21, 0x00


	//----- nvinfo : EIATTR_KPARAM_INFO
	.align		4
.L_11:
        /*0028*/ 	.byte	0x04, 0x17
        /*002a*/ 	.short	(.L_13 - .L_12)
.L_12:
        /*002c*/ 	.word	0x00000000
        /*0030*/ 	.short	0x000b
        /*0032*/ 	.short	0x0038
        /*0034*/ 	.byte	0x00, 0xf0, 0x11, 0x00


	//----- nvinfo : EIATTR_KPARAM_INFO
	.align		4
.L_13:
        /*0038*/ 	.byte	0x04, 0x17
        /*003a*/ 	.short	(.L_15 - .L_14)
.L_14:
        /*003c*/ 	.word	0x00000000
        /*0040*/ 	.short	0x000a
        /*0042*/ 	.short	0x0034
        /*0044*/ 	.byte	0x00, 0xf0, 0x11, 0x00


	//----- nvinfo : EIATTR_KPARAM_INFO
	.align		4
.L_15:
        /*0048*/ 	.byte	0x04, 0x17
        /*004a*/ 	.short	(.L_17 - .L_16)
.L_16:
        /*004c*/ 	.word	0x00000000
        /*0050*/ 	.short	0x0009
        /*0052*/ 	.short	0x0030
        /*0054*/ 	.byte	0x00, 0xf0, 0x11, 0x00


	//----- nvinfo : EIATTR_KPARAM_INFO
	.align		4
.L_17:
        /*0058*/ 	.byte	0x04, 0x17
        /*005a*/ 	.short	(.L_19 - .L_18)
.L_18:
        /*005c*/ 	.word	0x00000000
        /*0060*/ 	.short	0x0008
        /*0062*/ 	.short	0x002c
        /*0064*/ 	.byte	0x00, 0xf0, 0x11, 0x00


	//----- nvinfo : EIATTR_KPARAM_INFO
	.align		4
.L_19:
        /*0068*/ 	.byte	0x04, 0x17
        /*006a*/ 	.short	(.L_21 - .L_20)
.L_20:
        /*006c*/ 	.word	0x00000000
        /*0070*/ 	.short	0x0007
        /*0072*/ 	.short	0x0028
        /*0074*/ 	.byte	0x00, 0xf0, 0x11, 0x00


	//----- nvinfo : EIATTR_KPARAM_INFO
	.align		4
.L_21:
        /*0078*/ 	.byte	0x04, 0x17
        /*007a*/ 	.short	(.L_23 - .L_22)
.L_22:
        /*007c*/ 	.word	0x00000000
        /*0080*/ 	.short	0x0006
        /*0082*/ 	.short	0x0024
        /*0084*/ 	.byte	0x00, 0xf0, 0x11, 0x00


	//----- nvinfo : EIATTR_KPARAM_INFO
	.align		4
.L_23:
        /*0088*/ 	.byte	0x04, 0x17
        /*008a*/ 	.short	(.L_25 - .L_24)
.L_24:
        /*008c*/ 	.word	0x00000000
        /*0090*/ 	.short	0x0005
        /*0092*/ 	.short	0x0020
        /*0094*/ 	.byte	0x00, 0xf0, 0x11, 0x00


	//----- nvinfo : EIATTR_KPARAM_INFO
	.align		4
.L_25:
        /*0098*/ 	.byte	0x04, 0x17
        /*009a*/ 	.short	(.L_27 - .L_26)
.L_26:
        /*009c*/ 	.word	0x00000000
        /*00a0*/ 	.short	0x0004
        /*00a2*/ 	.short	0x001c
        /*00a4*/ 	.byte	0x00, 0xf0, 0x11, 0x00


	//----- nvinfo : EIATTR_KPARAM_INFO
	.align		4
.L_27:
        /*00a8*/ 	.byte	0x04, 0x17
        /*00aa*/ 	.short	(.L_29 - .L_28)
.L_28:
        /*00ac*/ 	.word	0x00000000
        /*00b0*/ 	.short	0x0003
        /*00b2*/ 	.short	0x0018
        /*00b4*/ 	.byte	0x00, 0xf0, 0x11, 0x00


	//----- nvinfo : EIATTR_KPARAM_INFO
	.align		4
.L_29:
        /*00b8*/ 	.byte	0x04, 0x17
        /*00ba*/ 	.short	(.L_31 - .L_30)
.L_30:
        /*00bc*/ 	.word	0x00000000
        /*00c0*/ 	.short	0x0002
        /*00c2*/ 	.short	0x0010
        /*00c4*/ 	.byte	0x00, 0xf4, 0x21, 0x00


	//----- nvinfo : EIATTR_KPARAM_INFO
	.align		4
.L_31:
        /*00c8*/ 	.byte	0x04, 0x17
        /*00ca*/ 	.short	(.L_33 - .L_32)
.L_32:
        /*00cc*/ 	.word	0x00000000
        /*00d0*/ 	.short	0x0001
        /*00d2*/ 	.short	0x0008
        /*00d4*/ 	.byte	0x00, 0xf4, 0x21, 0x00


	//----- nvinfo : EIATTR_KPARAM_INFO
	.align		4
.L_33:
        /*00d8*/ 	.byte	0x04, 0x17
        /*00da*/ 	.short	(.L_35 - .L_34)
.L_34:
        /*00dc*/ 	.word	0x00000000
        /*00e0*/ 	.short	0x0000
        /*00e2*/ 	.short	0x0000
        /*00e4*/ 	.byte	0x00, 0xf4, 0x21, 0x00


	//----- nvinfo : EIATTR_SPARSE_MMA_MASK
	.align		4
.L_35:
        /*00e8*/ 	.byte	0x03, 0x50
        /*00ea*/ 	.short	0x0000


	//----- nvinfo : EIATTR_MAXREG_COUNT
	.align		4
        /*00ec*/ 	.byte	0x03, 0x1b
        /*00ee*/ 	.short	0x00ff


	//----- nvinfo : EIATTR_NUM_BARRIERS
	.align		4
        /*00f0*/ 	.byte	0x02, 0x4c
        /*00f2*/ 	.byte	0x01
	.zero		1


	//----- nvinfo : EIATTR_MERCURY_ISA_VERSION
	.align		4
        /*00f4*/ 	.byte	0x03, 0x5f
        /*00f6*/ 	.short	0x0101


	//----- nvinfo : EIATTR_EXIT_INSTR_OFFSETS
	.align		4
        /*00f8*/ 	.byte	0x04, 0x1c
        /*00fa*/ 	.short	(.L_37 - .L_36)


	//   ....[0]....
.L_36:
        /*00fc*/ 	.word	0x000047e0


	//   ....[1]....
        /*0100*/ 	.word	0x00004810


	//----- nvinfo : EIATTR_REQNTID
	.align		4
.L_37:
        /*0104*/ 	.byte	0x04, 0x10
        /*0106*/ 	.short	(.L_39 - .L_38)
.L_38:
        /*0108*/ 	.word	0x00000080
        /*010c*/ 	.word	0x00000001
        /*0110*/ 	.word	0x00000001


	//----- nvinfo : EIATTR_CBANK_PARAM_SIZE
	.align		4
.L_39:
        /*0114*/ 	.byte	0x03, 0x19
        /*0116*/ 	.short	0x0050


	//----- nvinfo : EIATTR_PARAM_CBANK
	.align		4
        /*0118*/ 	.byte	0x04, 0x0a
        /*011a*/ 	.short	(.L_41 - .L_40)
	.align		4
.L_40:
        /*011c*/ 	.word	index@(.nv.constant0.matmul_kernel)
        /*0120*/ 	.short	0x0210
        /*0122*/ 	.short	0x0050


	//----- nvinfo : EIATTR_SW_WAR
	.align		4
.L_41:
        /*0124*/ 	.byte	0x04, 0x36
        /*0126*/ 	.short	(.L_43 - .L_42)
.L_42:
        /*0128*/ 	.word	0x00000008
.L_43:


//--------------------- .nv.callgraph             --------------------------
	.section	.nv.callgraph,"",@"SHT_CUDA_CALLGRAPH"
	.align	4
	.sectionentsize	8
	.align		4
        /*0000*/ 	.word	0x00000000
	.align		4
        /*0004*/ 	.word	0xffffffff
	.align		4
        /*0008*/ 	.word	0x00000000
	.align		4
        /*000c*/ 	.word	0xfffffffe
	.align		4
        /*0010*/ 	.word	0x00000000
	.align		4
        /*0014*/ 	.word	0xfffffffd
	.align		4
        /*0018*/ 	.word	0x00000000
	.align		4
        /*001c*/ 	.word	0xfffffffc


//--------------------- .text.matmul_kernel       --------------------------
	.section	.text.matmul_kernel,"ax",@progbits
	.align	128
        .global         matmul_kernel
        .type           matmul_kernel,@function
        .size           matmul_kernel,(.L_x_3 - matmul_kernel)
        .other          matmul_kernel,@"STO_CUDA_ENTRY STV_DEFAULT"
matmul_kernel:
.text.matmul_kernel:
[----:B------:R-:W-:Y:S08]  /*0000*/  LDC R1, c[0x0][0x28] ;  /* 0x00000a00ff017b82 */ /* 0x000ff00000000800 */
[----:B------:R-:W0:Y:S01]  /*0010*/  LDC.64 R30, c[0x0][0x228] ;  /* 0x00008a00ff1e7b82 */ /* 0x000e220000000a00 */
[----:B------:R-:W1:Y:S01]  /*0020*/  S2R R5, SR_CTAID.X ;  /* 0x0000000000057919 */ /* 0x000e620000002500 */
[----:B------:R-:W-:Y:S01]  /*0030*/  UMOV UR4, 0x400 ;  /* 0x0000040000047882 */ /* 0x000fe20000000000 */
[----:B------:R-:W-:Y:S01]  /*0040*/  ULDC.64 UR14, c[0x0][0x208] ;  /* 0x00008200000e7ab9 */ /* 0x000fe20000000a00 */
[----:B------:R-:W-:-:S02]  /*0050*/  CS2R R24, SRZ ;  /* 0x0000000000187805 */ /* 0x000fc4000001ff00 */
[----:B------:R-:W-:Y:S02]  /*0060*/  CS2R R26, SRZ ;  /* 0x00000000001a7805 */ /* 0x000fe4000001ff00 */
[----:B------:R-:W2:Y:S01]  /*0070*/  S2UR UR12, SR_CgaCtaId ;  /* 0x00000000000c79c3 */ /* 0x000ea20000008800 */
[----:B0-----:R-:W-:-:S05]  /*0080*/  VIADD R0, R31, 0xf ;  /* 0x0000000f1f007836 */ /* 0x001fca0000000000 */
[----:B------:R-:W-:Y:S01]  /*0090*/  SHF.R.S32.HI R3, RZ, 0x1f, R0 ;  /* 0x0000001fff037819 */ /* 0x000fe20000011400 */
[----:B--2---:R-:W-:-:S03]  /*00a0*/  ULEA UR12, UR12, UR4, 0x18 ;  /* 0x000000040c0c7291 */ /* 0x004fc6000f8ec03f */
[----:B------:R-:W-:Y:S02]  /*00b0*/  LEA.HI R3, R3, R0, RZ, 0x4 ;  /* 0x0000000003037211 */ /* 0x000fe400078f20ff */
[----:B-1----:R-:W-:Y:S02]  /*00c0*/  IABS R8, R5 ;  /* 0x0000000500087213 */ /* 0x002fe40000000000 */
[----:B------:R-:W-:-:S05]  /*00d0*/  SHF.R.S32.HI R3, RZ, 0x4, R3 ;  /* 0x00000004ff037819 */ /* 0x000fca0000011403 */
[----:B------:R-:W-:-:S05]  /*00e0*/  IMAD.SHL.U32 R4, R3, 0x8, RZ ;  /* 0x0000000803047824 */ /* 0x000fca00078e00ff */
[-C--:B------:R-:W-:Y:S02]  /*00f0*/  IABS R7, R4.reuse ;  /* 0x0000000400077213 */ /* 0x080fe40000000000 */
[----:B------:R-:W-:Y:S02]  /*0100*/  IABS R10, R4 ;  /* 0x00000004000a7213 */ /* 0x000fe40000000000 */
[----:B------:R-:W0:Y:S08]  /*0110*/  I2F.RP R0, R7 ;  /* 0x0000000700007306 */ /* 0x000e300000209400 */
[----:B0-----:R-:W0:Y:S02]  /*0120*/  MUFU.RCP R0, R0 ;  /* 0x0000000000007308 */ /* 0x001e240000001000 */
[----:B0-----:R-:W-:-:S02]  /*0130*/  VIADD R2, R0, 0xffffffe ;  /* 0x0ffffffe00027836 */ /* 0x001fc40000000000 */
[----:B------:R-:W-:-:S04]  /*0140*/  IMAD.MOV R0, RZ, RZ, -R10 ;  /* 0x000000ffff007224 */ /* 0x000fc800078e0a0a */
[----:B------:R0:W1:Y:S01]  /*0150*/  F2I.FTZ.U32.TRUNC.NTZ R3, R2 ;  /* 0x0000000200037305 */ /* 0x000062000021f000 */
[----:B------:R-:W2:Y:S01]  /*0160*/  LDC R10, c[0x0][0x230] ;  /* 0x00008c00ff0a7b82 */ /* 0x000ea20000000800 */
[----:B0-----:R-:W-:Y:S02]  /*0170*/  IMAD.MOV.U32 R2, RZ, RZ, RZ ;  /* 0x000000ffff027224 */ /* 0x001fe400078e00ff */
[----:B-1----:R-:W-:-:S04]  /*0180*/  IMAD.MOV R6, RZ, RZ, -R3 ;  /* 0x000000ffff067224 */ /* 0x002fc800078e0a03 */
[----:B------:R-:W-:Y:S02]  /*0190*/  IMAD R9, R6, R7, RZ ;  /* 0x0000000706097224 */ /* 0x000fe400078e02ff */
[----:B------:R-:W-:Y:S02]  /*01a0*/  IMAD.MOV.U32 R6, RZ, RZ, R8 ;  /* 0x000000ffff067224 */ /* 0x000fe400078e0008 */
[----:B------:R-:W-:-:S04]  /*01b0*/  IMAD.HI.U32 R3, R3, R9, R2 ;  /* 0x0000000903037227 */ /* 0x000fc800078e0002 */
[----:B--2---:R-:W-:Y:S02]  /*01c0*/  VIADD R10, R10, 0x7f ;  /* 0x0000007f0a0a7836 */ /* 0x004fe40000000000 */
[----:B------:R-:W-:-:S04]  /*01d0*/  IMAD.HI.U32 R3, R3, R6, RZ ;  /* 0x0000000603037227 */ /* 0x000fc800078e00ff */
[----:B------:R-:W-:-:S05]  /*01e0*/  IMAD R0, R3, R0, R6 ;  /* 0x0000000003007224 */ /* 0x000fca00078e0206 */
[----:B------:R-:W-:-:S13]  /*01f0*/  ISETP.GT.U32.AND P1, PT, R7, R0, PT ;  /* 0x000000000700720c */ /* 0x000fda0003f24070 */
[----:B------:R-:W-:Y:S02]  /*0200*/  @!P1 IMAD.IADD R0, R0, 0x1, -R7 ;  /* 0x0000000100009824 */ /* 0x000fe400078e0a07 */
[----:B------:R-:W-:Y:S01]  /*0210*/  @!P1 VIADD R3, R3, 0x1 ;  /* 0x0000000103039836 */ /* 0x000fe20000000000 */
[----:B------:R-:W-:Y:S02]  /*0220*/  ISETP.NE.AND P1, PT, R4, RZ, PT ;  /* 0x000000ff0400720c */ /* 0x000fe40003f25270 */
[----:B------:R-:W-:Y:S02]  /*0230*/  ISETP.GE.U32.AND P0, PT, R0, R7, PT ;  /* 0x000000070000720c */ /* 0x000fe40003f06070 */
[----:B------:R-:W-:-:S04]  /*0240*/  LOP3.LUT R0, R5, R4, RZ, 0x3c, !PT ;  /* 0x0000000405007212 */ /* 0x000fc800078e3cff */
[----:B------:R-:W-:Y:S01]  /*0250*/  ISETP.GE.AND P2, PT, R0, RZ, PT ;  /* 0x000000ff0000720c */ /* 0x000fe20003f46270 */
[----:B------:R-:W-:-:S06]  /*0260*/  VIADD R0, R30, 0x3f ;  /* 0x0000003f1e007836 */ /* 0x000fcc0000000000 */
[----:B------:R-:W-:-:S04]  /*0270*/  @P0 VIADD R3, R3, 0x1 ;  /* 0x0000000103030836 */ /* 0x000fc80000000000 */
[----:B------:R-:W-:Y:S01]  /*0280*/  IMAD.MOV.U32 R2, RZ, RZ, R3 ;  /* 0x000000ffff027224 */ /* 0x000fe200078e0003 */
[----:B------:R-:W-:-:S03]  /*0290*/  SHF.R.S32.HI R3, RZ, 0x1f, R0 ;  /* 0x0000001fff037819 */ /* 0x000fc60000011400 */
[----:B------:R-:W-:Y:S01]  /*02a0*/  @!P2 IMAD.MOV R2, RZ, RZ, -R2 ;  /* 0x000000ffff02a224 */ /* 0x000fe200078e0a02 */
[----:B------:R-:W-:Y:S02]  /*02b0*/  @!P1 LOP3.LUT R2, RZ, R4, RZ, 0x33, !PT ;  /* 0x00000004ff029212 */ /* 0x000fe400078e33ff */
[----:B------:R-:W-:-:S03]  /*02c0*/  LEA.HI R3, R3, R0, RZ, 0x6 ;  /* 0x0000000003037211 */ /* 0x000fc600078f30ff */
[----:B------:R-:W-:Y:S02]  /*02d0*/  IMAD.SHL.U32 R6, R2, 0x8, RZ ;  /* 0x0000000802067824 */ /* 0x000fe400078e00ff */
[----:B------:R-:W-:-:S03]  /*02e0*/  IMAD.MOV R2, RZ, RZ, -R2 ;  /* 0x000000ffff027224 */ /* 0x000fc600078e0a02 */
[----:B------:R-:W-:Y:S01]  /*02f0*/  LEA.HI.SX32 R3, R3, -R6, 0x1a ;  /* 0x8000000603037211 */ /* 0x000fe200078fd2ff */
[----:B------:R-:W-:-:S03]  /*0300*/  IMAD R4, R4, R2, R5 ;  /* 0x0000000204047224 */ /* 0x000fc600078e0205 */
[----:B------:R-:W-:Y:S02]  /*0310*/  VIMNMX R11, R3, 0x8, PT ;  /* 0x00000008030b7848 */ /* 0x000fe40003fe0100 */
[----:B------:R-:W-:Y:S02]  /*0320*/  IABS R9, R4 ;  /* 0x0000000400097213 */ /* 0x000fe40000000000 */
[----:B------:R-:W-:-:S04]  /*0330*/  IABS R7, R11 ;  /* 0x0000000b00077213 */ /* 0x000fc80000000000 */
[----:B------:R-:W0:Y:S08]  /*0340*/  I2F.RP R0, R7 ;  /* 0x0000000700007306 */ /* 0x000e300000209400 */
[----:B0-----:R-:W0:Y:S02]  /*0350*/  MUFU.RCP R0, R0 ;  /* 0x0000000000007308 */ /* 0x001e240000001000 */
[----:B0-----:R-:W-:-:S06]  /*0360*/  VIADD R3, R0, 0xffffffe ;  /* 0x0ffffffe00037836 */ /* 0x001fcc0000000000 */
[----:B------:R-:W0:Y:S02]  /*0370*/  F2I.FTZ.U32.TRUNC.NTZ R3, R3 ;  /* 0x0000000300037305 */ /* 0x000e24000021f000 */
[----:B0-----:R-:W-:-:S04]  /*0380*/  IMAD.MOV R8, RZ, RZ, -R3 ;  /* 0x000000ffff087224 */ /* 0x001fc800078e0a03 */
[----:B------:R-:W-:Y:S01]  /*0390*/  IMAD.MOV.U32 R2, RZ, RZ, R8 ;  /* 0x000000ffff027224 */ /* 0x000fe200078e0008 */
[----:B------:R-:W-:-:S03]  /*03a0*/  IABS R8, R11 ;  /* 0x0000000b00087213 */ /* 0x000fc60000000000 */
[----:B------:R-:W-:Y:S02]  /*03b0*/  IMAD R5, R2, R7, RZ ;  /* 0x0000000702057224 */ /* 0x000fe400078e02ff */
[----:B------:R-:W-:Y:S02]  /*03c0*/  IMAD.MOV.U32 R2, RZ, RZ, RZ ;  /* 0x000000ffff027224 */ /* 0x000fe400078e00ff */
[----:B------:R-:W-:Y:S02]  /*03d0*/  IMAD.MOV R0, RZ, RZ, -R8 ;  /* 0x000000ffff007224 */ /* 0x000fe400078e0a08 */
[----:B------:R-:W-:-:S06]  /*03e0*/  IMAD.HI.U32 R2, R3, R5, R2 ;  /* 0x0000000503027227 */ /* 0x000fcc00078e0002 */
[----:B------:R-:W-:-:S04]  /*03f0*/  IMAD.HI.U32 R2, R2, R9, RZ ;  /* 0x0000000902027227 */ /* 0x000fc800078e00ff */
[----:B------:R-:W-:-:S05]  /*0400*/  IMAD R0, R2, R0, R9 ;  /* 0x0000000002007224 */ /* 0x000fca00078e0209 */
[----:B------:R-:W-:-:S13]  /*0410*/  ISETP.GT.U32.AND P1, PT, R7, R0, PT ;  /* 0x000000000700720c */ /* 0x000fda0003f24070 */
[----:B------:R-:W-:Y:S02]  /*0420*/  @!P1 IMAD.IADD R0, R0, 0x1, -R7 ;  /* 0x0000000100009824 */ /* 0x000fe400078e0a07 */
[----:B------:R-:W-:Y:S01]  /*0430*/  @!P1 VIADD R2, R2, 0x1 ;  /* 0x0000000102029836 */ /* 0x000fe20000000000 */
[----:B------:R-:W-:Y:S02]  /*0440*/  ISETP.NE.AND P1, PT, R11, RZ, PT ;  /* 0x000000ff0b00720c */ /* 0x000fe40003f25270 */
[----:B------:R-:W-:Y:S02]  /*0450*/  ISETP.GE.U32.AND P0, PT, R0, R7, PT ;  /* 0x000000070000720c */ /* 0x000fe40003f06070 */
[----:B------:R-:W0:Y:S01]  /*0460*/  S2R R7, SR_TID.X ;  /* 0x0000000000077919 */ /* 0x000e220000002100 */
[----:B------:R-:W-:-:S04]  /*0470*/  LOP3.LUT R0, R4, R11, RZ, 0x3c, !PT ;  /* 0x0000000b04007212 */ /* 0x000fc800078e3cff */
[----:B------:R-:W-:-:S06]  /*0480*/  ISETP.GE.AND P2, PT, R0, RZ, PT ;  /* 0x000000ff0000720c */ /* 0x000fcc0003f46270 */
[----:B------:R-:W-:Y:S01]  /*0490*/  @P0 VIADD R2, R2, 0x1 ;  /* 0x0000000102020836 */ /* 0x000fe20000000000 */
[----:B------:R-:W-:-:S06]  /*04a0*/  ISETP.GE.AND P0, PT, R10, 0x80, PT ;  /* 0x000000800a00780c */ /* 0x000fcc0003f06270 */
[----:B------:R-:W-:Y:S01]  /*04b0*/  @!P2 IMAD.MOV R2, RZ, RZ, -R2 ;  /* 0x000000ffff02a224 */ /* 0x000fe200078e0a02 */
[----:B------:R-:W-:-:S05]  /*04c0*/  @!P1 LOP3.LUT R2, RZ, R11, RZ, 0x33, !PT ;  /* 0x0000000bff029212 */ /* 0x000fca00078e33ff */
[----:B------:R-:W-:-:S04]  /*04d0*/  IMAD.MOV R0, RZ, RZ, -R2 ;  /* 0x000000ffff007224 */ /* 0x000fc800078e0a02 */
[----:B------:R-:W-:Y:S02]  /*04e0*/  IMAD R0, R11, R0, R4 ;  /* 0x000000000b007224 */ /* 0x000fe400078e0204 */
[----:B------:R-:W-:Y:S01]  /*04f0*/  IMAD.SHL.U32 R4, R2, 0x10, RZ ;  /* 0x0000001002047824 */ /* 0x000fe200078e00ff */
[C---:B0-----:R-:W-:Y:S01]  /*0500*/  LOP3.LUT R11, R7.reuse, 0x3f, RZ, 0xc0, !PT ;  /* 0x0000003f070b7812 */ /* 0x041fe200078ec0ff */
[----:B------:R-:W-:Y:S01]  /*0510*/  IMAD.IADD R0, R6, 0x1, R0 ;  /* 0x0000000106007824 */ /* 0x000fe200078e0200 */
[----:B------:R-:W-:Y:S02]  /*0520*/  SHF.R.U32.HI R5, RZ, 0x6, R7 ;  /* 0x00000006ff057819 */ /* 0x000fe40000011607 */
[----:B------:R-:W-:Y:S01]  /*0530*/  LOP3.LUT R6, R7, 0x7f, RZ, 0xc0, !PT ;  /* 0x0000007f07067812 */ /* 0x000fe200078ec0ff */
[----:B------:R-:W-:Y:S01]  /*0540*/  IMAD R3, R0, 0x40, R11 ;  /* 0x0000004000037824 */ /* 0x000fe200078e020b */
[----:B------:R-:W-:Y:S01]  /*0550*/  SGXT.U32 R5, R5, 0x1 ;  /* 0x000000010505781a */ /* 0x000fe20000000000 */
[----:B------:R-:W-:Y:S06]  /*0560*/  @!P0 BRA `(.L_x_0) ;  /* 0x0000003c00808947 */ /* 0x000fec0003800000 */
[----:B------:R-:W-:Y:S01]  /*0570*/  IABS R13, R30 ;  /* 0x0000001e000d7213 */ /* 0x000fe20000000000 */
[C---:B------:R-:W-:Y:S01]  /*0580*/  VIADD R21, R4.reuse, 0xb ;  /* 0x0000000b04157836 */ /* 0x040fe20000000000 */
[----:B------:R-:W-:Y:S01]  /*0590*/  IABS R28, R31 ;  /* 0x0000001f001c7213 */ /* 0x000fe20000000000 */
[C---:B------:R-:W-:Y:S01]  /*05a0*/  VIADD R32, R4.reuse, 0x8 ;  /* 0x0000000804207836 */ /* 0x040fe20000000000 */
[----:B------:R-:W0:Y:S01]  /*05b0*/  I2F.RP R0, R13 ;  /* 0x0000000d00007306 */ /* 0x000e220000209400 */
[----:B------:R-:W-:Y:S01]  /*05c0*/  ISETP.GE.AND P3, PT, R3, RZ, PT ;  /* 0x000000ff0300720c */ /* 0x000fe20003f66270 */
[----:B------:R-:W-:Y:S01]  /*05d0*/  VIADD R33, R4, 0x7 ;  /* 0x0000000704217836 */ /* 0x000fe20000000000 */
[----:B------:R-:W-:Y:S01]  /*05e0*/  ISETP.NE.AND P6, PT, R30, RZ, PT ;  /* 0x000000ff1e00720c */ /* 0x000fe20003fc5270 */
[C---:B------:R-:W-:Y:S01]  /*05f0*/  VIADD R34, R4.reuse, 0x6 ;  /* 0x0000000604227836 */ /* 0x040fe20000000000 */
[----:B------:R-:W-:Y:S01]  /*0600*/  IABS R20, R21 ;  /* 0x0000001500147213 */ /* 0x000fe20000000000 */
[C---:B------:R-:W-:Y:S01]  /*0610*/  VIADD R35, R4.reuse, 0x5 ;  /* 0x0000000504237836 */ /* 0x040fe20000000000 */
[----:B------:R-:W-:Y:S01]  /*0620*/  IABS R22, R32 ;  /* 0x0000002000167213 */ /* 0x000fe20000000000 */
[----:B------:R-:W1:Y:S01]  /*0630*/  I2F.RP R12, R28 ;  /* 0x0000001c000c7306 */ /* 0x000e620000209400 */
[----:B------:R-:W-:Y:S01]  /*0640*/  IABS R24, R33 ;  /* 0x0000002100187213 */ /* 0x000fe20000000000 */
[C---:B------:R-:W-:Y:S01]  /*0650*/  VIADD R36, R4.reuse, 0x4 ;  /* 0x0000000404247836 */ /* 0x040fe20000000000 */
[----:B------:R-:W-:Y:S01]  /*0660*/  IABS R25, R34 ;  /* 0x0000002200197213 */ /* 0x000fe20000000000 */
[C---:B------:R-:W-:Y:S01]  /*0670*/  VIADD R38, R4.reuse, 0x2 ;  /* 0x0000000204267836 */ /* 0x040fe20000000000 */
[----:B------:R-:W2:Y:S01]  /*0680*/  LDC.64 R142, c[0x0][0x218] ;  /* 0x00008600ff8e7b82 */ /* 0x000ea20000000a00 */
[----:B------:R-:W-:Y:S01]  /*0690*/  VIADD R37, R4, 0x3 ;  /* 0x0000000304257836 */ /* 0x000fe20000000000 */
[----:B------:R-:W-:Y:S01]  /*06a0*/  ULDC UR4, c[0x0][0x234] ;  /* 0x00008d0000047ab9 */ /* 0x000fe20000000800 */
[----:B0-----:R-:W0:Y:S01]  /*06b0*/  MUFU.RCP R0, R0 ;  /* 0x0000000000007308 */ /* 0x001e220000001000 */
[----:B------:R-:W-:Y:S01]  /*06c0*/  IABS R29, R38 ;  /* 0x00000026001d7213 */ /* 0x000fe20000000000 */
[----:B------:R-:W-:Y:S01]  /*06d0*/  ULDC.64 UR6, c[0x0][0x210] ;  /* 0x0000840000067ab9 */ /* 0x000fe20000000a00 */
[----:B------:R-:W-:Y:S01]  /*06e0*/  IABS R26, R37 ;  /* 0x00000025001a7213 */ /* 0x000fe20000000000 */
[----:B------:R-:W-:Y:S01]  /*06f0*/  USHF.R.U32.HI UR8, URZ, 0x4, UR12 ;  /* 0x000000043f087899 */ /* 0x000fe2000801160c */
[----:B------:R-:W3:Y:S01]  /*0700*/  LDC R82, c[0x0][0x238] ;  /* 0x00008e00ff527b82 */ /* 0x000ee20000000800 */
[----:B------:R-:W-:Y:S01]  /*0710*/  IMAD.SHL.U32 R11, R11, 0x2, RZ ;  /* 0x000000020b0b7824 */ /* 0x000fe200078e00ff */
[----:B------:R-:W-:Y:S01]  /*0720*/  UMOV UR5, URZ ;  /* 0x0000003f00057c82 */ /* 0x000fe20008000000 */
[----:B-1----:R-:W-:Y:S01]  /*0730*/  MUFU.RCP R12, R12 ;  /* 0x0000000c000c7308 */ /* 0x002fe20000001000 */
[----:B------:R-:W-:Y:S01]  /*0740*/  USGXT.U32 UR8, UR8, 0xe ;  /* 0x0000000e0808789a */ /* 0x000fe20008000000 */
[C---:B------:R-:W-:Y:S01]  /*0750*/  LOP3.LUT R39, R5.reuse, 0x56, RZ, 0xfc, !PT ;  /* 0x0000005605277812 */ /* 0x040fe200078efcff */
[----:B------:R-:W-:Y:S01]  /*0760*/  ULDC UR13, c[0x0][0x230] ;  /* 0x00008c00000d7ab9 */ /* 0x000fe20000000800 */
[----:B------:R-:W-:-:S02]  /*0770*/  LOP3.LUT R40, R5, 0x54, RZ, 0xfc, !PT ;  /* 0x0000005405287812 */ /* 0x000fc400078efcff */
[C---:B------:R-:W-:Y:S02]  /*0780*/  LOP3.LUT R41, R5.reuse, 0x52, RZ, 0xfc, !PT ;  /* 0x0000005205297812 */ /* 0x040fe400078efcff */
[C---:B------:R-:W-:Y:S01]  /*0790*/  LOP3.LUT R42, R5.reuse, 0x50, RZ, 0xfc, !PT ;  /* 0x00000050052a7812 */ /* 0x040fe200078efcff */
[----:B0-----:R-:W-:Y:S01]  /*07a0*/  VIADD R2, R0, 0xffffffe ;  /* 0x0ffffffe00027836 */ /* 0x001fe20000000000 */
[----:B------:R-:W-:Y:S02]  /*07b0*/  IABS R0, R3 ;  /* 0x0000000300007213 */ /* 0x000fe40000000000 */
[C---:B------:R-:W-:Y:S01]  /*07c0*/  LOP3.LUT R43, R5.reuse, 0x4e, RZ, 0xfc, !PT ;  /* 0x0000004e052b7812 */ /* 0x040fe200078efcff */
[----:B------:R0:W1:Y:S01]  /*07d0*/  F2I.FTZ.U32.TRUNC.NTZ R9, R2 ;  /* 0x0000000200097305 */ /* 0x000062000021f000 */
[C---:B------:R-:W-:Y:S02]  /*07e0*/  LOP3.LUT R44, R5.reuse, 0x4c, RZ, 0xfc, !PT ;  /* 0x0000004c052c7812 */ /* 0x040fe400078efcff */
[----:B------:R-:W-:-:S02]  /*07f0*/  LOP3.LUT R45, R5, 0x4a, RZ, 0xfc, !PT ;  /* 0x0000004a052d7812 */ /* 0x000fc400078efcff */
[C---:B------:R-:W-:Y:S02]  /*0800*/  LOP3.LUT R46, R5.reuse, 0x48, RZ, 0xfc, !PT ;  /* 0x00000048052e7812 */ /* 0x040fe400078efcff */
[----:B------:R-:W-:Y:S01]  /*0810*/  LOP3.LUT R47, R5, 0x46, RZ, 0xfc, !PT ;  /* 0x00000046052f7812 */ /* 0x000fe200078efcff */
[-C--:B---3--:R-:W-:Y:S01]  /*0820*/  IMAD R39, R39, R82.reuse, RZ ;  /* 0x0000005227277224 */ /* 0x088fe200078e02ff */
[C---:B------:R-:W-:Y:S01]  /*0830*/  LOP3.LUT R48, R5.reuse, 0x44, RZ, 0xfc, !PT ;  /* 0x0000004405307812 */ /* 0x040fe200078efcff */
[----:B0-----:R-:W-:Y:S01]  /*0840*/  VIADD R2, R4, 0xf ;  /* 0x0000000f04027836 */ /* 0x001fe20000000000 */
[C---:B------:R-:W-:Y:S01]  /*0850*/  LOP3.LUT R49, R5.reuse, 0x42, RZ, 0xfc, !PT ;  /* 0x0000004205317812 */ /* 0x040fe200078efcff */
[-C--:B------:R-:W-:Y:S01]  /*0860*/  IMAD R40, R40, R82.reuse, RZ ;  /* 0x0000005228287224 */ /* 0x080fe200078e02ff */
[----:B------:R-:W-:Y:S01]  /*0870*/  LOP3.LUT R50, R5, 0x40, RZ, 0xfc, !PT ;  /* 0x0000004005327812 */ /* 0x000fe200078efcff */
[-C--:B------:R-:W-:Y:S01]  /*0880*/  IMAD R41, R41, R82.reuse, RZ ;  /* 0x0000005229297224 */ /* 0x080fe200078e02ff */
[----:B------:R-:W-:Y:S01]  /*0890*/  ISETP.GE.AND P2, PT, R2, RZ, PT ;  /* 0x000000ff0200720c */ /* 0x000fe20003f46270 */
[--C-:B-1----:R-:W-:Y:S01]  /*08a0*/  IMAD.MOV R8, RZ, RZ, -R9.reuse ;  /* 0x000000ffff087224 */ /* 0x102fe200078e0a09 */
[C---:B------:R-:W-:Y:S01]  /*08b0*/  LOP3.LUT R51, R5.reuse, 0x3e, RZ, 0xfc, !PT ;  /* 0x0000003e05337812 */ /* 0x040fe200078efcff */
[-C--:B------:R-:W-:Y:S01]  /*08c0*/  IMAD R42, R42, R82.reuse, RZ ;  /* 0x000000522a2a7224 */ /* 0x080fe200078e02ff */
[C---:B------:R-:W-:Y:S01]  /*08d0*/  LOP3.LUT R52, R5.reuse, 0x3c, RZ, 0xfc, !PT ;  /* 0x0000003c05347812 */ /* 0x040fe200078efcff */
[----:B------:R-:W-:Y:S01]  /*08e0*/  IMAD R15, R8, R13, RZ ;  /* 0x0000000d080f7224 */ /* 0x000fe200078e02ff */
[C---:B------:R-:W-:Y:S01]  /*08f0*/  LOP3.LUT R53, R5.reuse, 0x3a, RZ, 0xfc, !PT ;  /* 0x0000003a05357812 */ /* 0x040fe200078efcff */
[----:B------:R-:W-:Y:S01]  /*0900*/  IMAD.MOV.U32 R8, RZ, RZ, RZ ;  /* 0x000000ffff087224 */ /* 0x000fe200078e00ff */
[----:B------:R-:W-:Y:S01]  /*0910*/  LOP3.LUT R54, R5, 0x38, RZ, 0xfc, !PT ;  /* 0x0000003805367812 */ /* 0x000fe200078efcff */
[----:B------:R-:W-:Y:S01]  /*0920*/  IMAD R43, R43, R82, RZ ;  /* 0x000000522b2b7224 */ /* 0x000fe200078e02ff */
[----:B------:R-:W-:Y:S01]  /*0930*/  LOP3.LUT R55, R5, 0x36, RZ, 0xfc, !PT ;  /* 0x0000003605377812 */ /* 0x000fe200078efcff */
[----:B------:R-:W-:Y:S01]  /*0940*/  IMAD.HI.U32 R8, R9, R15, R8 ;  /* 0x0000000f09087227 */ /* 0x000fe200078e0008 */
[----:B------:R-:W-:-:S02]  /*0950*/  LOP3.LUT R56, R5, 0x34, RZ, 0xfc, !PT ;  /* 0x0000003405387812 */ /* 0x000fc400078efcff */
[C---:B------:R-:W-:Y:S01]  /*0960*/  LOP3.LUT R57, R5.reuse, 0x32, RZ, 0xfc, !PT ;  /* 0x0000003205397812 */ /* 0x040fe200078efcff */
[----:B------:R-:W-:Y:S01]  /*0970*/  VIADD R9, R12, 0xffffffe ;  /* 0x0ffffffe0c097836 */ /* 0x000fe20000000000 */
[----:B------:R-:W-:Y:S01]  /*0980*/  IABS R12, R2 ;  /* 0x00000002000c7213 */ /* 0x000fe20000000000 */
[----:B------:R-:W-:Y:S01]  /*0990*/  IMAD.HI.U32 R8, R8, R0, RZ ;  /* 0x0000000008087227 */ /* 0x000fe200078e00ff */
[C---:B------:R-:W-:Y:S02]  /*09a0*/  LOP3.LUT R58, R5.reuse, 0x30, RZ, 0xfc, !PT ;  /* 0x00000030053a7812 */ /* 0x040fe400078efcff */
[C---:B------:R-:W-:Y:S01]  /*09b0*/  LOP3.LUT R59, R5.reuse, 0x2e, RZ, 0xfc, !PT ;  /* 0x0000002e053b7812 */ /* 0x040fe200078efcff */
[----:B------:R-:W0:Y:S01]  /*09c0*/  F2I.FTZ.U32.TRUNC.NTZ R9, R9 ;  /* 0x0000000900097305 */ /* 0x000e22000021f000 */
[----:B------:R-:W-:Y:S01]  /*09d0*/  IMAD.MOV R8, RZ, RZ, -R8 ;  /* 0x000000ffff087224 */ /* 0x000fe200078e0a08 */
[C---:B------:R-:W-:Y:S01]  /*09e0*/  LOP3.LUT R60, R5.reuse, 0x2c, RZ, 0xfc, !PT ;  /* 0x0000002c053c7812 */ /* 0x040fe200078efcff */
[----:B------:R-:W-:Y:S01]  /*09f0*/  IMAD R44, R44, R82, RZ ;  /* 0x000000522c2c7224 */ /* 0x000fe200078e02ff */
[----:B------:R-:W-:Y:S01]  /*0a00*/  LOP3.LUT R61, R5, 0x2a, RZ, 0xfc, !PT ;  /* 0x0000002a053d7812 */ /* 0x000fe200078efcff */
[----:B------:R-:W-:Y:S01]  /*0a10*/  IMAD R0, R13, R8, R0 ;  /* 0x000000080d007224 */ /* 0x000fe200078e0200 */
[C---:B------:R-:W-:Y:S01]  /*0a20*/  LOP3.LUT R62, R5.reuse, 0x28, RZ, 0xfc, !PT ;  /* 0x00000028053e7812 */ /* 0x040fe200078efcff */
[----:B------:R-:W-:Y:S01]  /*0a30*/  IMAD.MOV.U32 R8, RZ, RZ, RZ ;  /* 0x000000ffff087224 */ /* 0x000fe200078e00ff */
[----:B------:R-:W-:Y:S01]  /*0a40*/  LOP3.LUT R63, R5, 0x26, RZ, 0xfc, !PT ;  /* 0x00000026053f7812 */ /* 0x000fe200078efcff */
[----:B------:R-:W-:Y:S01]  /*0a50*/  IMAD R45, R45, R82, RZ ;  /* 0x000000522d2d7224 */ /* 0x000fe200078e02ff */
[----:B------:R-:W-:Y:S01]  /*0a60*/  ISETP.GT.U32.AND P0, PT, R13, R0, PT ;  /* 0x000000000d00720c */ /* 0x000fe20003f04070 */
[-C--:B------:R-:W-:Y:S01]  /*0a70*/  IMAD R46, R46, R82.reuse, RZ ;  /* 0x000000522e2e7224 */ /* 0x080fe200078e02ff */
[----:B------:R-:W-:Y:S01]  /*0a80*/  LOP3.LUT R64, R5, 0x24, RZ, 0xfc, !PT ;  /* 0x0000002405407812 */ /* 0x000fe200078efcff */
[-C--:B------:R-:W-:Y:S01]  /*0a90*/  IMAD R47, R47, R82.reuse, RZ ;  /* 0x000000522f2f7224 */ /* 0x080fe200078e02ff */
[C---:B------:R-:W-:Y:S01]  /*0aa0*/  LOP3.LUT R65, R5.reuse, 0x22, RZ, 0xfc, !PT ;  /* 0x0000002205417812 */ /* 0x040fe200078efcff */
[--C-:B0-----:R-:W-:Y:S01]  /*0ab0*/  IMAD.MOV R15, RZ, RZ, -R9.reuse ;  /* 0x000000ffff0f7224 */ /* 0x101fe200078e0a09 */
[C---:B------:R-:W-:Y:S01]  /*0ac0*/  LOP3.LUT R66, R5.reuse, 0x20, RZ, 0xfc, !PT ;  /* 0x0000002005427812 */ /* 0x040fe200078efcff */
[----:B------:R-:W-:Y:S01]  /*0ad0*/  IMAD R48, R48, R82, RZ ;  /* 0x0000005230307224 */ /* 0x000fe200078e02ff */
[----:B------:R-:W-:Y:S01]  /*0ae0*/  LOP3.LUT R67, R5, 0x1e, RZ, 0xfc, !PT ;  /* 0x0000001e05437812 */ /* 0x000fe200078efcff */
[----:B------:R-:W-:Y:S01]  /*0af0*/  IMAD R15, R15, R28, RZ ;  /* 0x0000001c0f0f7224 */ /* 0x000fe200078e02ff */
[----:B------:R-:W-:Y:S01]  /*0b00*/  LOP3.LUT R68, R5, 0x1c, RZ, 0xfc, !PT ;  /* 0x0000001c05447812 */ /* 0x000fe200078efcff */
[----:B------:R-:W-:Y:S01]  /*0b10*/  IMAD R49, R49, R82, RZ ;  /* 0x0000005231317224 */ /* 0x000fe200078e02ff */
[----:B------:R-:W-:Y:S01]  /*0b20*/  LOP3.LUT R69, R5, 0x1a, RZ, 0xfc, !PT ;  /* 0x0000001a05457812 */ /* 0x000fe200078efcff */
[----:B------:R-:W-:Y:S01]  /*0b30*/  IMAD.HI.U32 R9, R9, R15, R8 ;  /* 0x0000000f09097227 */ /* 0x000fe200078e0008 */
[----:B------:R-:W-:-:S02]  /*0b40*/  LOP3.LUT R70, R5, 0x18, RZ, 0xfc, !PT ;  /* 0x0000001805467812 */ /* 0x000fc400078efcff */
[C---:B------:R-:W-:Y:S01]  /*0b50*/  LOP3.LUT R71, R5.reuse, 0x16, RZ, 0xfc, !PT ;  /* 0x0000001605477812 */ /* 0x040fe200078efcff */
[----:B------:R-:W-:Y:S01]  /*0b60*/  @!P0 IMAD.IADD R0, R0, 0x1, -R13 ;  /* 0x0000000100008824 */ /* 0x000fe200078e0a0d */
[----:B------:R-:W-:Y:S01]  /*0b70*/  LOP3.LUT R72, R5, 0x14, RZ, 0xfc, !PT ;  /* 0x0000001405487812 */ /* 0x000fe200078efcff */
[----:B------:R-:W-:Y:S01]  /*0b80*/  IMAD.HI.U32 R8, R9, R12, RZ ;  /* 0x0000000c09087227 */ /* 0x000fe200078e00ff */
[----:B------:R-:W-:Y:S02]  /*0b90*/  LOP3.LUT R73, R5, 0x12, RZ, 0xfc, !PT ;  /* 0x0000001205497812 */ /* 0x000fe400078efcff */
[----:B------:R-:W-:Y:S01]  /*0ba0*/  ISETP.GT.U32.AND P0, PT, R13, R0, PT ;  /* 0x000000000d00720c */ /* 0x000fe20003f04070 */
[----:B------:R-:W-:Y:S01]  /*0bb0*/  IMAD.MOV R15, RZ, RZ, -R8 ;  /* 0x000000ffff0f7224 */ /* 0x000fe200078e0a08 */
[C---:B------:R-:W-:Y:S01]  /*0bc0*/  LOP3.LUT R74, R5.reuse, 0x10, RZ, 0xfc, !PT ;  /* 0x00000010054a7812 */ /* 0x040fe200078efcff */
[----:B------:R-:W-:Y:S01]  /*0bd0*/  VIADD R8, R4, 0xe ;  /* 0x0000000e04087836 */ /* 0x000fe20000000000 */
[C---:B------:R-:W-:Y:S01]  /*0be0*/  LOP3.LUT R75, R5.reuse, 0xe, RZ, 0xfc, !PT ;  /* 0x0000000e054b7812 */ /* 0x040fe200078efcff */
[----:B------:R-:W-:Y:S01]  /*0bf0*/  IMAD R2, R28, R15, R12 ;  /* 0x0000000f1c027224 */ /* 0x000fe200078e020c */
[----:B------:R-:W-:Y:S01]  /*0c00*/  LOP3.LUT R76, R5, 0xc, RZ, 0xfc, !PT ;  /* 0x0000000c054c7812 */ /* 0x000fe200078efcff */
[----:B------:R-:W-:Y:S01]  /*0c10*/  VIADD R12, R4, 0xd ;  /* 0x0000000d040c7836 */ /* 0x000fe20000000000 */
[----:B------:R-:W-:Y:S01]  /*0c20*/  IABS R16, R8 ;  /* 0x0000000800107213 */ /* 0x000fe20000000000 */
[----:B------:R-:W-:Y:S01]  /*0c30*/  IMAD.HI.U32 R15, R9, R20, RZ ;  /* 0x00000014090f7227 */ /* 0x000fe200078e00ff */
[----:B------:R-:W-:-:S02]  /*0c40*/  ISETP.GT.U32.AND P1, PT, R28, R2, PT ;  /* 0x000000021c00720c */ /* 0x000fc40003f24070 */
[----:B------:R-:W-:Y:S01]  /*0c50*/  IABS R18, R12 ;  /* 0x0000000c00127213 */ /* 0x000fe20000000000 */
[----:B------:R-:W-:Y:S01]  /*0c60*/  @!P0 IMAD.IADD R0, R0, 0x1, -R13 ;  /* 0x0000000100008824 */ /* 0x000fe200078e0a0d */
[----:B------:R-:W-:Y:S01]  /*0c70*/  ISETP.GE.AND P0, PT, R12, RZ, PT ;  /* 0x000000ff0c00720c */ /* 0x000fe20003f06270 */
[----:B------:R-:W-:Y:S01]  /*0c80*/  IMAD.HI.U32 R12, R9, R16, RZ ;  /* 0x00000010090c7227 */ /* 0x000fe200078e00ff */
[----:B------:R-:W-:Y:S02]  /*0c90*/  ISETP.GE.AND P4, PT, R8, RZ, PT ;  /* 0x000000ff0800720c */ /* 0x000fe40003f86270 */
[C---:B------:R-:W-:Y:S01]  /*0ca0*/  LOP3.LUT R77, R5.reuse, 0xa, RZ, 0xfc, !PT ;  /* 0x0000000a054d7812 */ /* 0x040fe200078efcff */
[----:B------:R-:W-:Y:S01]  /*0cb0*/  VIADD R13, R4, 0xc ;  /* 0x0000000c040d7836 */ /* 0x000fe20000000000 */
[C---:B------:R-:W-:Y:S01]  /*0cc0*/  LOP3.LUT R78, R5.reuse, 0x8, RZ, 0xfc, !PT ;  /* 0x00000008054e7812 */ /* 0x040fe200078efcff */
[----:B------:R-:W-:Y:S01]  /*0cd0*/  IMAD.MOV R17, RZ, RZ, -R12 ;  /* 0x000000ffff117224 */ /* 0x000fe200078e0a0c */
[----:B------:R-:W-:Y:S01]  /*0ce0*/  LOP3.LUT R79, R5, 0x6, RZ, 0xfc, !PT ;  /* 0x00000006054f7812 */ /* 0x000fe200078efcff */
[----:B------:R-:W-:Y:S01]  /*0cf0*/  @!P1 IMAD.IADD R2, R2, 0x1, -R28 ;  /* 0x0000000102029824 */ /* 0x000fe200078e0a1c */
[----:B------:R-:W-:Y:S01]  /*0d00*/  ISETP.GE.AND P5, PT, R13, RZ, PT ;  /* 0x000000ff0d00720c */ /* 0x000fe20003fa6270 */
[----:B------:R-:W-:Y:S01]  /*0d10*/  IMAD.MOV.U32 R8, RZ, RZ, R0 ;  /* 0x000000ffff087224 */ /* 0x000fe200078e0000 */
[----:B------:R-:W-:Y:S01]  /*0d20*/  IABS R19, R13 ;  /* 0x0000000d00137213 */ /* 0x000fe20000000000 */
[C---:B------:R-:W-:Y:S01]  /*0d30*/  IMAD R0, R28.reuse, R17, R16 ;  /* 0x000000111c007224 */ /* 0x040fe200078e0210 */
[----:B------:R-:W-:Y:S01]  /*0d40*/  ISETP.GT.U32.AND P1, PT, R28, R2, PT ;  /* 0x000000021c00720c */ /* 0x000fe20003f24070 */
[----:B------:R-:W-:Y:S01]  /*0d50*/  IMAD.HI.U32 R13, R9, R18, RZ ;  /* 0x00000012090d7227 */ /* 0x000fe200078e00ff */
[----:B------:R-:W-:-:S03]  /*0d60*/  LOP3.LUT R80, R5, 0x4, RZ, 0xfc, !PT ;  /* 0x0000000405507812 */ /* 0x000fc600078efcff */
[----:B------:R-:W-:Y:S01]  /*0d70*/  @!P3 IMAD.MOV R8, RZ, RZ, -R8 ;  /* 0x000000ffff08b224 */ /* 0x000fe200078e0a08 */
[----:B------:R-:W-:Y:S01]  /*0d80*/  @!P6 LOP3.LUT R8, RZ, R30, RZ, 0x33, !PT ;  /* 0x0000001eff08e212 */ /* 0x000fe200078e33ff */
[----:B------:R-:W-:Y:S01]  /*0d90*/  IMAD.MOV R13, RZ, RZ, -R13 ;  /* 0x000000ffff0d7224 */ /* 0x000fe200078e0a0d */
[----:B------:R-:W-:Y:S01]  /*0da0*/  ISETP.GT.U32.AND P6, PT, R28, R0, PT ;  /* 0x000000001c00720c */ /* 0x000fe20003fc4070 */
[----:B------:R-:W-:Y:S01]  /*0db0*/  IMAD.HI.U32 R14, R9, R19, RZ ;  /* 0x00000013090e7227 */ /* 0x000fe200078e00ff */
[----:B------:R-:W-:-:S03]  /*0dc0*/  ISETP.GE.AND P3, PT, R21, RZ, PT ;  /* 0x000000ff1500720c */ /* 0x000fc60003f66270 */
[----:B------:R-:W-:Y:S02]  /*0dd0*/  IMAD R13, R28, R13, R18 ;  /* 0x0000000d1c0d7224 */ /* 0x000fe400078e0212 */
[----:B------:R-:W-:Y:S02]  /*0de0*/  @!P1 IMAD.IADD R2, R2, 0x1, -R28 ;  /* 0x0000000102029824 */ /* 0x000fe400078e0a1c */
[----:B------:R-:W-:Y:S01]  /*0df0*/  IMAD.MOV R14, RZ, RZ, -R14 ;  /* 0x000000ffff0e7224 */ /* 0x000fe200078e0a0e */
[----:B------:R-:W-:Y:S01]  /*0e00*/  ISETP.GT.U32.AND P1, PT, R28, R13, PT ;  /* 0x0000000d1c00720c */ /* 0x000fe20003f24070 */
[----:B------:R-:W-:Y:S02]  /*0e10*/  IMAD.MOV R17, RZ, RZ, -R15 ;  /* 0x000000ffff117224 */ /* 0x000fe400078e0a0f */
[----:B------:R-:W-:Y:S02]  /*0e20*/  @!P6 IMAD.IADD R0, R0, 0x1, -R28 ;  /* 0x000000010000e824 */ /* 0x000fe400078e0a1c */
[----:B------:R-:W-:-:S02]  /*0e30*/  IMAD R15, R28, R14, R19 ;  /* 0x0000000e1c0f7224 */ /* 0x000fc400078e0213 */
[----:B------:R-:W-:Y:S01]  /*0e40*/  VIADD R14, R4, 0xa ;  /* 0x0000000a040e7836 */ /* 0x000fe20000000000 */
[C---:B------:R-:W-:Y:S01]  /*0e50*/  ISETP.GT.U32.AND P6, PT, R28.reuse, R0, PT ;  /* 0x000000001c00720c */ /* 0x040fe20003fc4070 */
[----:B------:R-:W-:Y:S02]  /*0e60*/  IMAD.MOV.U32 R12, RZ, RZ, R2 ;  /* 0x000000ffff0c7224 */ /* 0x000fe400078e0002 */
[----:B------:R-:W-:Y:S01]  /*0e70*/  IMAD R16, R28, R17, R20 ;  /* 0x000000111c107224 */ /* 0x000fe200078e0214 */
[----:B------:R-:W-:Y:S01]  /*0e80*/  IABS R18, R14 ;  /* 0x0000000e00127213 */ /* 0x000fe20000000000 */
[----:B------:R-:W-:Y:S02]  /*0e90*/  @!P1 IMAD.IADD R13, R13, 0x1, -R28 ;  /* 0x000000010d0d9824 */ /* 0x000fe400078e0a1c */
[----:B------:R-:W-:Y:S02]  /*0ea0*/  VIADD R30, R4, 0x9 ;  /* 0x00000009041e7836 */ /* 0x000fe40000000000 */
[----:B------:R-:W-:Y:S01]  /*0eb0*/  IMAD.HI.U32 R2, R9, R18, RZ ;  /* 0x0000001209027227 */ /* 0x000fe200078e00ff */
[----:B------:R-:W-:-:S02]  /*0ec0*/  ISETP.GT.U32.AND P1, PT, R28, R13, PT ;  /* 0x0000000d1c00720c */ /* 0x000fc40003f24070 */
[----:B------:R-:W-:Y:S01]  /*0ed0*/  IABS R20, R30 ;  /* 0x0000001e00147213 */ /* 0x000fe20000000000 */
[----:B------:R-:W-:Y:S01]  /*0ee0*/  @!P6 IMAD.IADD R0, R0, 0x1, -R28 ;  /* 0x000000010000e824 */ /* 0x000fe200078e0a1c */
[----:B------:R-:W-:Y:S01]  /*0ef0*/  ISETP.GT.U32.AND P6, PT, R28, R15, PT ;  /* 0x0000000f1c00720c */ /* 0x000fe20003fc4070 */
[----:B------:R-:W-:Y:S02]  /*0f00*/  IMAD.MOV R19, RZ, RZ, -R2 ;  /* 0x000000ffff137224 */ /* 0x000fe400078e0a02 */
[----:B------:R-:W-:Y:S01]  /*0f10*/  @!P2 IMAD.MOV R12, RZ, RZ, -R12 ;  /* 0x000000ffff0ca224 */ /* 0x000fe200078e0a0c */
[----:B------:R-:W-:Y:S01]  /*0f20*/  ISETP.GE.AND P2, PT, R14, RZ, PT ;  /* 0x000000ff0e00720c */ /* 0x000fe20003f46270 */
[----:B------:R-:W-:Y:S02]  /*0f30*/  IMAD R2, R28, R19, R18 ;  /* 0x000000131c027224 */ /* 0x000fe400078e0212 */
[----:B------:R-:W-:-:S04]  /*0f40*/  IMAD.HI.U32 R14, R9, R20, RZ ;  /* 0x00000014090e7227 */ /* 0x000fc800078e00ff */
[--C-:B------:R-:W-:Y:S01]  /*0f50*/  @!P1 IMAD.IADD R13, R13, 0x1, -R28.reuse ;  /* 0x000000010d0d9824 */ /* 0x100fe200078e0a1c */
[C---:B------:R-:W-:Y:S01]  /*0f60*/  ISETP.GT.U32.AND P1, PT, R28.reuse, R16, PT ;  /* 0x000000101c00720c */ /* 0x040fe20003f24070 */
[----:B------:R-:W-:Y:S01]  /*0f70*/  @!P6 IMAD.IADD R15, R15, 0x1, -R28 ;  /* 0x000000010f0fe824 */ /* 0x000fe200078e0a1c */
[----:B------:R-:W-:Y:S01]  /*0f80*/  ISETP.GT.U32.AND P6, PT, R28, R2, PT ;  /* 0x000000021c00720c */ /* 0x000fe20003fc4070 */
[----:B------:R-:W-:-:S04]  /*0f90*/  IMAD.HI.U32 R17, R9, R22, RZ ;  /* 0x0000001609117227 */ /* 0x000fc800078e00ff */
[----:B------:R-:W-:Y:S02]  /*0fa0*/  IMAD.MOV R21, RZ, RZ, -R14 ;  /* 0x000000ffff157224 */ /* 0x000fe400078e0a0e */
[----:B------:R-:W-:-:S04]  /*0fb0*/  IMAD.HI.U32 R14, R9, R24, RZ ;  /* 0x00000018090e7227 */ /* 0x000fc800078e00ff */
[--C-:B------:R-:W-:Y:S01]  /*0fc0*/  @!P1 IMAD.IADD R16, R16, 0x1, -R28.reuse ;  /* 0x0000000110109824 */ /* 0x100fe200078e0a1c */
[----:B------:R-:W-:Y:S01]  /*0fd0*/  ISETP.GT.U32.AND P1, PT, R28, R15, PT ;  /* 0x0000000f1c00720c */ /* 0x000fe20003f24070 */
[----:B------:R-:W-:Y:S02]  /*0fe0*/  @!P6 IMAD.IADD R2, R2, 0x1, -R28 ;  /* 0x000000010202e824 */ /* 0x000fe400078e0a1c */
[----:B------:R-:W-:Y:S01]  /*0ff0*/  IMAD.MOV R23, RZ, RZ, -R17 ;  /* 0x000000ffff177224 */ /* 0x000fe200078e0a11 */
[C---:B------:R-:W-:Y:S01]  /*1000*/  ISETP.GT.U32.AND P6, PT, R28.reuse, R16, PT ;  /* 0x000000101c00720c */ /* 0x040fe20003fc4070 */
[----:B------:R-:W-:Y:S02]  /*1010*/  IMAD R17, R28, R21, R20 ;  /* 0x000000151c117224 */ /* 0x000fe400078e0214 */
[----:B------:R-:W-:Y:S02]  /*1020*/  IMAD.MOV R21, RZ, RZ, -R14 ;  /* 0x000000ffff157224 */ /* 0x000fe400078e0a0e */
[----:B------:R-:W-:-:S02]  /*1030*/  IMAD.MOV.U32 R14, RZ, RZ, R0 ;  /* 0x000000ffff0e7224 */ /* 0x000fc400078e0000 */
[C---:B------:R-:W-:Y:S01]  /*1040*/  IMAD R19, R28.reuse, R23, R22 ;  /* 0x000000171c137224 */ /* 0x040fe200078e0216 */
[----:B------:R-:W-:Y:S01]  /*1050*/  IABS R22, R35 ;  /* 0x0000002300167213 */ /* 0x000fe20000000000 */
[----:B------:R-:W-:Y:S01]  /*1060*/  @!P4 IMAD.MOV R14, RZ, RZ, -R14 ;  /* 0x000000ffff0ec224 */ /* 0x000fe200078e0a0e */
[C---:B------:R-:W-:Y:S01]  /*1070*/  ISETP.GT.U32.AND P4, PT, R28.reuse, R2, PT ;  /* 0x000000021c00720c */ /* 0x040fe20003f84070 */
[----:B------:R-:W-:Y:S01]  /*1080*/  @!P1 IMAD.IADD R15, R15, 0x1, -R28 ;  /* 0x000000010f0f9824 */ /* 0x000fe200078e0a1c */
[----:B------:R-:W-:Y:S01]  /*1090*/  ISETP.GT.U32.AND P1, PT, R28, R17, PT ;  /* 0x000000111c00720c */ /* 0x000fe20003f24070 */
[----:B------:R-:W-:-:S04]  /*10a0*/  IMAD.HI.U32 R18, R9, R25, RZ ;  /* 0x0000001909127227 */ /* 0x000fc800078e00ff */
[----:B------:R-:W-:Y:S01]  /*10b0*/  @!P6 IMAD.IADD R16, R16, 0x1, -R28 ;  /* 0x000000011010e824 */ /* 0x000fe200078e0a1c */
[----:B------:R-:W-:Y:S01]  /*10c0*/  ISETP.GT.U32.AND P6, PT, R28, R19, PT ;  /* 0x000000131c00720c */ /* 0x000fe20003fc4070 */
[----:B------:R-:W-:Y:S02]  /*10d0*/  IMAD.MOV R18, RZ, RZ, -R18 ;  /* 0x000000ffff127224 */ /* 0x000fe400078e0a12 */
[----:B------:R-:W-:-:S04]  /*10e0*/  IMAD.HI.U32 R0, R9, R22, RZ ;  /* 0x0000001609007227 */ /* 0x000fc800078e00ff */
[C---:B------:R-:W-:Y:S01]  /*10f0*/  IMAD R20, R28.reuse, R21, R24 ;  /* 0x000000151c147224 */ /* 0x040fe200078e0218 */
[----:B------:R-:W-:Y:S01]  /*1100*/  IABS R24, R36 ;  /* 0x0000002400187213 */ /* 0x000fe20000000000 */
[----:B------:R-:W-:Y:S02]  /*1110*/  IMAD R21, R28, R18, R25 ;  /* 0x000000121c157224 */ /* 0x000fe400078e0219 */
[----:B------:R-:W-:Y:S02]  /*1120*/  IMAD.MOV R23, RZ, RZ, -R0 ;  /* 0x000000ffff177224 */ /* 0x000fe400078e0a00 */
[----:B------:R-:W-:Y:S01]  /*1130*/  @!P4 IMAD.IADD R2, R2, 0x1, -R28 ;  /* 0x000000010202c824 */ /* 0x000fe200078e0a1c */
[C---:B------:R-:W-:Y:S01]  /*1140*/  ISETP.GT.U32.AND P4, PT, R28.reuse, R20, PT ;  /* 0x000000141c00720c */ /* 0x040fe20003f84070 */
[C---:B------:R-:W-:Y:S02]  /*1150*/  IMAD R22, R28.reuse, R23, R22 ;  /* 0x000000171c167224 */ /* 0x040fe400078e0216 */
[--C-:B------:R-:W-:Y:S01]  /*1160*/  @!P1 IMAD.IADD R17, R17, 0x1, -R28.reuse ;  /* 0x0000000111119824 */ /* 0x100fe200078e0a1c */
[C---:B------:R-:W-:Y:S01]  /*1170*/  ISETP.GT.U32.AND P1, PT, R28.reuse, R21, PT ;  /* 0x000000151c00720c */ /* 0x040fe20003f24070 */
[----:B------:R-:W-:Y:S01]  /*1180*/  @!P6 IMAD.IADD R19, R19, 0x1, -R28 ;  /* 0x000000011313e824 */ /* 0x000fe200078e0a1c */
[----:B------:R-:W-:Y:S01]  /*1190*/  ISETP.GT.U32.AND P6, PT, R28, R22, PT ;  /* 0x000000161c00720c */ /* 0x000fe20003fc4070 */
[----:B------:R-:W-:-:S04]  /*11a0*/  IMAD.HI.U32 R0, R9, R24, RZ ;  /* 0x0000001809007227 */ /* 0x000fc800078e00ff */
[----:B------:R-:W-:-:S04]  /*11b0*/  IMAD.HI.U32 R23, R9, R29, RZ ;  /* 0x0000001d09177227 */ /* 0x000fc800078e00ff */
[----:B------:R-:W-:Y:S02]  /*11c0*/  IMAD.MOV R25, RZ, RZ, -R0 ;  /* 0x000000ffff197224 */ /* 0x000fe400078e0a00 */
[----:B------:R-:W-:Y:S01]  /*11d0*/  @!P4 IMAD.IADD R20, R20, 0x1, -R28 ;  /* 0x000000011414c824 */ /* 0x000fe200078e0a1c */
[----:B------:R-:W-:Y:S01]  /*11e0*/  ISETP.GT.U32.AND P4, PT, R28, R17, PT ;  /* 0x000000111c00720c */ /* 0x000fe20003f84070 */
[----:B------:R-:W-:Y:S02]  /*11f0*/  IMAD.MOV R0, RZ, RZ, -R23 ;  /* 0x000000ffff007224 */ /* 0x000fe400078e0a17 */
[----:B------:R-:W-:-:S04]  /*1200*/  IMAD.HI.U32 R18, R9, R26, RZ ;  /* 0x0000001a09127227 */ /* 0x000fc800078e00ff */
[----:B------:R-:W-:Y:S01]  /*1210*/  @!P1 IMAD.IADD R21, R21, 0x1, -R28 ;  /* 0x0000000115159824 */ /* 0x000fe200078e0a1c */
[C---:B------:R-:W-:Y:S01]  /*1220*/  ISETP.GT.U32.AND P1, PT, R28.reuse, R19, PT ;  /* 0x000000131c00720c */ /* 0x040fe20003f24070 */
[C---:B------:R-:W-:Y:S02]  /*1230*/  IMAD R23, R28.reuse, R25, R24 ;  /* 0x000000191c177224 */ /* 0x040fe400078e0218 */
[----:B------:R-:W-:Y:S02]  /*1240*/  IMAD R25, R28, R0, R29 ;  /* 0x000000001c197224 */ /* 0x000fe400078e021d */
[----:B------:R-:W-:Y:S01]  /*1250*/  IMAD.MOV R27, RZ, RZ, -R18 ;  /* 0x000000ffff1b7224 */ /* 0x000fe200078e0a12 */
[----:B------:R-:W-:Y:S01]  /*1260*/  IABS R18, R4 ;  /* 0x0000000400127213 */ /* 0x000fe20000000000 */
[----:B------:R-:W-:Y:S02]  /*1270*/  VIADD R29, R4, 0x1 ;  /* 0x00000001041d7836 */ /* 0x000fe40000000000 */
[----:B------:R-:W-:Y:S01]  /*1280*/  @!P6 IMAD.IADD R22, R22, 0x1, -R28 ;  /* 0x000000011616e824 */ /* 0x000fe200078e0a1c */
[C---:B------:R-:W-:Y:S01]  /*1290*/  ISETP.GT.U32.AND P6, PT, R28.reuse, R21, PT ;  /* 0x000000151c00720c */ /* 0x040fe20003fc4070 */
[C---:B------:R-:W-:Y:S01]  /*12a0*/  IMAD R24, R28.reuse, R27, R26 ;  /* 0x0000001b1c187224 */ /* 0x040fe200078e021a */
[----:B------:R-:W-:Y:S01]  /*12b0*/  IABS R26, R29 ;  /* 0x0000001d001a7213 */ /* 0x000fe20000000000 */
[----:B------:R-:W-:Y:S01]  /*12c0*/  @!P0 IMAD.MOV R13, RZ, RZ, -R13 ;  /* 0x000000ffff0d8224 */ /* 0x000fe200078e0a0d */
[C---:B------:R-:W-:Y:S01]  /*12d0*/  ISETP.GT.U32.AND P0, PT, R28.reuse, R20, PT ;  /* 0x000000141c00720c */ /* 0x040fe20003f04070 */
[----:B------:R-:W-:Y:S01]  /*12e0*/  @!P4 IMAD.IADD R17, R17, 0x1, -R28 ;  /* 0x000000011111c824 */ /* 0x000fe200078e0a1c */
[----:B------:R-:W-:Y:S01]  /*12f0*/  ISETP.GT.U32.AND P4, PT, R28, R23, PT ;  /* 0x000000171c00720c */ /* 0x000fe20003f84070 */
[----:B------:R-:W-:-:S04]  /*1300*/  IMAD.HI.U32 R0, R9, R26, RZ ;  /* 0x0000001a09007227 */ /* 0x000fc800078e00ff */
[----:B------:R-:W-:Y:S01]  /*1310*/  @!P5 IMAD.MOV R15, RZ, RZ, -R15 ;  /* 0x000000ffff0fd224 */ /* 0x000fe200078e0a0f */
[C---:B------:R-:W-:Y:S01]  /*1320*/  ISETP.GT.U32.AND P5, PT, R28.reuse, R22, PT ;  /* 0x000000161c00720c */ /* 0x040fe20003fa4070 */
[----:B------:R-:W-:Y:S02]  /*1330*/  IMAD.MOV R27, RZ, RZ, -R0 ;  /* 0x000000ffff1b7224 */ /* 0x000fe400078e0a00 */
[----:B------:R-:W-:Y:S01]  /*1340*/  @!P6 IMAD.IADD R21, R21, 0x1, -R28 ;  /* 0x000000011515e824 */ /* 0x000fe200078e0a1c */
[----:B------:R-:W-:Y:S01]  /*1350*/  ISETP.GT.U32.AND P6, PT, R28, R25, PT ;  /* 0x000000191c00720c */ /* 0x000fe20003fc4070 */
[----:B------:R-:W-:-:S04]  /*1360*/  IMAD.HI.U32 R9, R9, R18, RZ ;  /* 0x0000001209097227 */ /* 0x000fc800078e00ff */
[----:B------:R-:W-:Y:S02]  /*1370*/  IMAD R26, R28, R27, R26 ;  /* 0x0000001b1c1a7224 */ /* 0x000fe400078e021a */
[----:B------:R-:W-:Y:S02]  /*1380*/  IMAD.MOV R9, RZ, RZ, -R9 ;  /* 0x000000ffff097224 */ /* 0x000fe400078e0a09 */
[--C-:B------:R-:W-:Y:S01]  /*1390*/  @!P0 IMAD.IADD R20, R20, 0x1, -R28.reuse ;  /* 0x0000000114148824 */ /* 0x100fe200078e0a1c */
[----:B------:R-:W-:Y:S01]  /*13a0*/  ISETP.GE.AND P0, PT, R30, RZ, PT ;  /* 0x000000ff1e00720c */ /* 0x000fe20003f06270 */
[--C-:B------:R-:W-:Y:S01]  /*13b0*/  @!P1 IMAD.IADD R19, R19, 0x1, -R28.reuse ;  /* 0x0000000113139824 */ /* 0x100fe200078e0a1c */
[C---:B------:R-:W-:Y:S01]  /*13c0*/  ISETP.GT.U32.AND P1, PT, R28.reuse, R24, PT ;  /* 0x000000181c00720c */ /* 0x040fe20003f24070 */
[----:B------:R-:W-:Y:S01]  /*13d0*/  @!P4 IMAD.IADD R23, R23, 0x1, -R28 ;  /* 0x000000011717c824 */ /* 0x000fe200078e0a1c */
[C---:B------:R-:W-:Y:S01]  /*13e0*/  ISETP.GT.U32.AND P4, PT, R28.reuse, R26, PT ;  /* 0x0000001a1c00720c */ /* 0x040fe20003f84070 */
[----:B------:R-:W-:Y:S01]  /*13f0*/  IMAD R27, R28, R9, R18 ;  /* 0x000000091c1b7224 */ /* 0x000fe200078e0212 */
[----:B------:R-:W-:Y:S01]  /*1400*/  SHF.R.S32.HI R9, RZ, 0x1f, R10 ;  /* 0x0000001fff097819 */ /* 0x000fe2000001140a */
[--C-:B------:R-:W-:Y:S01]  /*1410*/  @!P5 IMAD.IADD R22, R22, 0x1, -R28.reuse ;  /* 0x000000011616d824 */ /* 0x100fe200078e0a1c */
[----:B------:R-:W-:Y:S01]  /*1420*/  ISETP.GE.AND P5, PT, R32, RZ, PT ;  /* 0x000000ff2000720c */ /* 0x000fe20003fa6270 */
[----:B------:R-:W-:Y:S01]  /*1430*/  @!P6 IMAD.IADD R25, R25, 0x1, -R28 ;  /* 0x000000011919e824 */ /* 0x000fe200078e0a1c */
[C---:B------:R-:W-:Y:S01]  /*1440*/  ISETP.GT.U32.AND P6, PT, R28.reuse, R27, PT ;  /* 0x0000001b1c00720c */ /* 0x040fe20003fc4070 */
[----:B------:R-:W-:Y:S01]  /*1450*/  @!P3 IMAD.MOV R16, RZ, RZ, -R16 ;  /* 0x000000ffff10b224 */ /* 0x000fe200078e0a10 */
[----:B------:R-:W-:Y:S01]  /*1460*/  ISETP.GE.AND P3, PT, R33, RZ, PT ;  /* 0x000000ff2100720c */ /* 0x000fe20003f66270 */
[----:B------:R-:W-:Y:S01]  /*1470*/  @!P0 IMAD.MOV R17, RZ, RZ, -R17 ;  /* 0x000000ffff118224 */ /* 0x000fe200078e0a11 */
[----:B------:R-:W-:Y:S01]  /*1480*/  ISETP.GT.U32.AND P0, PT, R28, R25, PT ;  /* 0x000000191c00720c */ /* 0x000fe20003f04070 */
[----:B------:R-:W-:Y:S01]  /*1490*/  IMAD.MOV.U32 R18, RZ, RZ, R2 ;  /* 0x000000ffff127224 */ /* 0x000fe200078e0002 */
[----:B------:R-:W-:Y:S01]  /*14a0*/  LEA.HI R83, R9, R10, RZ, 0x7 ;  /* 0x0000000a09537211 */ /* 0x000fe200078f38ff */
[--C-:B------:R-:W-:Y:S01]  /*14b0*/  @!P1 IMAD.IADD R24, R24, 0x1, -R28.reuse ;  /* 0x0000000118189824 */ /* 0x100fe200078e0a1c */
[----:B------:R-:W-:Y:S01]  /*14c0*/  ISETP.GT.U32.AND P1, PT, R28, R23, PT ;  /* 0x000000171c00720c */ /* 0x000fe20003f24070 */
[----:B------:R-:W-:Y:S01]  /*14d0*/  @!P4 IMAD.IADD R26, R26, 0x1, -R28 ;  /* 0x000000011a1ac824 */ /* 0x000fe200078e0a1c */
[----:B------:R-:W-:Y:S01]  /*14e0*/  LOP3.LUT R2, R7, 0x40, RZ, 0xc0, !PT ;  /* 0x0000004007027812 */ /* 0x000fe200078ec0ff */
[----:B------:R-:W-:Y:S01]  /*14f0*/  @!P2 IMAD.MOV R18, RZ, RZ, -R18 ;  /* 0x000000ffff12a224 */ /* 0x000fe200078e0a12 */
[C---:B------:R-:W-:Y:S01]  /*1500*/  ISETP.GT.U32.AND P2, PT, R28.reuse, R24, PT ;  /* 0x000000181c00720c */ /* 0x040fe20003f44070 */
[----:B------:R-:W-:Y:S01]  /*1510*/  @!P5 IMAD.MOV R19, RZ, RZ, -R19 ;  /* 0x000000ffff13d224 */ /* 0x000fe200078e0a13 */
[----:B------:R-:W-:Y:S01]  /*1520*/  ISETP.GT.U32.AND P4, PT, R28, R26, PT ;  /* 0x0000001a1c00720c */ /* 0x000fe20003f84070 */
[----:B------:R-:W-:Y:S01]  /*1530*/  @!P6 IMAD.IADD R27, R27, 0x1, -R28 ;  /* 0x000000011b1be824 */ /* 0x000fe200078e0a1c */
[----:B------:R-:W-:Y:S01]  /*1540*/  ISETP.GE.AND P5, PT, R34, RZ, PT ;  /* 0x000000ff2200720c */ /* 0x000fe20003fa6270 */
[----:B------:R-:W-:Y:S01]  /*1550*/  @!P3 IMAD.MOV R20, RZ, RZ, -R20 ;  /* 0x000000ffff14b224 */ /* 0x000fe200078e0a14 */
[----:B------:R-:W0:Y:S01]  /*1560*/  LDC R10, c[0x0][0x240] ;  /* 0x00009000ff0a7b82 */ /* 0x000e220000000800 */
[--C-:B------:R-:W-:Y:S01]  /*1570*/  @!P0 IMAD.IADD R25, R25, 0x1, -R28.reuse ;  /* 0x0000000119198824 */ /* 0x100fe200078e0a1c */
[----:B------:R-:W-:Y:S01]  /*1580*/  ISETP.GT.U32.AND P3, PT, R28, R27, PT ;  /* 0x0000001b1c00720c */ /* 0x000fe20003f64070 */
[--C-:B------:R-:W-:Y:S01]  /*1590*/  @!P1 IMAD.IADD R23, R23, 0x1, -R28.reuse ;  /* 0x0000000117179824 */ /* 0x100fe200078e0a1c */
[----:B------:R-:W-:Y:S01]  /*15a0*/  ISETP.NE.U32.AND P0, PT, R2, RZ, PT ;  /* 0x000000ff0200720c */ /* 0x000fe20003f05070 */
[----:B------:R-:W-:Y:S01]  /*15b0*/  IMAD R8, R8, UR4, RZ ;  /* 0x0000000408087c24 */ /* 0x000fe2000f8e02ff */
[----:B------:R-:W-:Y:S01]  /*15c0*/  ISETP.GE.AND P1, PT, R35, RZ, PT ;  /* 0x000000ff2300720c */ /* 0x000fe20003f26270 */
[--C-:B------:R-:W-:Y:S01]  /*15d0*/  @!P2 IMAD.IADD R24, R24, 0x1, -R28.reuse ;  /* 0x000000011818a824 */ /* 0x100fe200078e0a1c */
[----:B------:R-:W-:Y:S01]  /*15e0*/  SEL R0, RZ, 0x90, !P0 ;  /* 0x00000090ff007807 */ /* 0x000fe20004000000 */
[--C-:B------:R-:W-:Y:S01]  /*15f0*/  @!P4 IMAD.IADD R26, R26, 0x1, -R28.reuse ;  /* 0x000000011a1ac824 */ /* 0x100fe200078e0a1c */
[----:B------:R-:W-:Y:S01]  /*1600*/  ISETP.GE.AND P2, PT, R36, RZ, PT ;  /* 0x000000ff2400720c */ /* 0x000fe20003f46270 */
[----:B------:R-:W-:Y:S01]  /*1610*/  @!P5 IMAD.MOV R21, RZ, RZ, -R21 ;  /* 0x000000ffff15d224 */ /* 0x000fe200078e0a15 */
[----:B------:R-:W-:Y:S01]  /*1620*/  ISETP.GE.AND P6, PT, R37, RZ, PT ;  /* 0x000000ff2500720c */ /* 0x000fe20003fc6270 */
[----:B------:R-:W-:Y:S01]  /*1630*/  UMOV UR4, URZ ;  /* 0x0000003f00047c82 */ /* 0x000fe20008000000 */
[----:B------:R-:W-:Y:S01]  /*1640*/  ISETP.GE.AND P4, PT, R38, RZ, PT ;  /* 0x000000ff2600720c */ /* 0x000fe20003f86270 */
[----:B------:R-:W-:Y:S01]  /*1650*/  @!P3 IMAD.IADD R27, R27, 0x1, -R28 ;  /* 0x000000011b1bb824 */ /* 0x000fe200078e0a1c */
[----:B------:R-:W-:Y:S01]  /*1660*/  ISETP.GE.AND P0, PT, R29, RZ, PT ;  /* 0x000000ff1d00720c */ /* 0x000fe20003f06270 */
[----:B------:R-:W-:Y:S01]  /*1670*/  IMAD R2, R2, 0x20, R11 ;  /* 0x0000002002027824 */ /* 0x000fe200078e020b */
[----:B------:R-:W-:Y:S01]  /*1680*/  ISETP.GE.AND P5, PT, R4, RZ, PT ;  /* 0x000000ff0400720c */ /* 0x000fe20003fa6270 */
[----:B------:R-:W-:Y:S01]  /*1690*/  @!P1 IMAD.MOV R22, RZ, RZ, -R22 ;  /* 0x000000ffff169224 */ /* 0x000fe200078e0a16 */
[----:B------:R-:W-:Y:S01]  /*16a0*/  ISETP.NE.AND P3, PT, R31, RZ, PT ;  /* 0x000000ff1f00720c */ /* 0x000fe20003f65270 */
[----:B------:R-:W-:Y:S01]  /*16b0*/  IMAD R50, R50, R82, RZ ;  /* 0x0000005232327224 */ /* 0x000fe200078e02ff */
[----:B------:R-:W-:Y:S01]  /*16c0*/  LOP3.LUT R9, RZ, R31, RZ, 0x33, !PT ;  /* 0x0000001fff097212 */ /* 0x000fe200078e33ff */
[----:B------:R-:W-:Y:S01]  /*16d0*/  @!P2 IMAD.MOV R23, RZ, RZ, -R23 ;  /* 0x000000ffff17a224 */ /* 0x000fe200078e0a17 */
[----:B------:R-:W-:Y:S01]  /*16e0*/  LOP3.LUT R0, R0, R11, RZ, 0x3c, !PT ;  /* 0x0000000b00007212 */ /* 0x000fe200078e3cff */
[----:B------:R-:W-:Y:S01]  /*16f0*/  @!P6 IMAD.MOV R24, RZ, RZ, -R24 ;  /* 0x000000ffff18e224 */ /* 0x000fe200078e0a18 */
[C---:B------:R-:W-:Y:S01]  /*1700*/  SEL R12, R9.reuse, R12, !P3 ;  /* 0x0000000c090c7207 */ /* 0x040fe20005800000 */
[----:B------:R-:W-:Y:S01]  /*1710*/  @!P4 IMAD.MOV R25, RZ, RZ, -R25 ;  /* 0x000000ffff19c224 */ /* 0x000fe200078e0a19 */
[C---:B------:R-:W-:Y:S01]  /*1720*/  SEL R14, R9.reuse, R14, !P3 ;  /* 0x0000000e090e7207 */ /* 0x040fe20005800000 */
[----:B------:R-:W-:Y:S01]  /*1730*/  @!P0 IMAD.MOV R26, RZ, RZ, -R26 ;  /* 0x000000ffff1a8224 */ /* 0x000fe200078e0a1a */
[C---:B------:R-:W-:Y:S01]  /*1740*/  SEL R13, R9.reuse, R13, !P3 ;  /* 0x0000000d090d7207 */ /* 0x040fe20005800000 */
[----:B------:R-:W-:Y:S01]  /*1750*/  @!P5 IMAD.MOV R27, RZ, RZ, -R27 ;  /* 0x000000ffff1bd224 */ /* 0x000fe200078e0a1b */
[C---:B------:R-:W-:Y:S01]  /*1760*/  SEL R15, R9.reuse, R15, !P3 ;  /* 0x0000000f090f7207 */ /* 0x040fe20005800000 */
[----:B0-----:R-:W-:Y:S01]  /*1770*/  IMAD R12, R12, R10, RZ ;  /* 0x0000000a0c0c7224 */ /* 0x001fe200078e02ff */
[C---:B------:R-:W-:Y:S01]  /*1780*/  SEL R16, R9.reuse, R16, !P3 ;  /* 0x0000001009107207 */ /* 0x040fe20005800000 */
[----:B------:R-:W-:Y:S01]  /*1790*/  IMAD R14, R14, R10, RZ ;  /* 0x0000000a0e0e7224 */ /* 0x000fe200078e02ff */
[----:B------:R-:W-:Y:S01]  /*17a0*/  SEL R18, R9, R18, !P3 ;  /* 0x0000001209127207 */ /* 0x000fe20005800000 */
[-C--:B------:R-:W-:Y:S01]  /*17b0*/  IMAD R13, R13, R10.reuse, RZ ;  /* 0x0000000a0d0d7224 */ /* 0x080fe200078e02ff */
[----:B------:R-:W-:Y:S01]  /*17c0*/  SEL R17, R9, R17, !P3 ;  /* 0x0000001109117207 */ /* 0x000fe20005800000 */
[-C--:B------:R-:W-:Y:S01]  /*17d0*/  IMAD R15, R15, R10.reuse, RZ ;  /* 0x0000000a0f0f7224 */ /* 0x080fe200078e02ff */
[C---:B------:R-:W-:Y:S01]  /*17e0*/  SEL R19, R9.reuse, R19, !P3 ;  /* 0x0000001309137207 */ /* 0x040fe20005800000 */
[----:B------:R-:W-:Y:S01]  /*17f0*/  IMAD R16, R16, R10, RZ ;  /* 0x0000000a10107224 */ /* 0x000fe200078e02ff */
[C---:B------:R-:W-:Y:S01]  /*1800*/  SEL R20, R9.reuse, R20, !P3 ;  /* 0x0000001409147207 */ /* 0x040fe20005800000 */
[-C--:B------:R-:W-:Y:S01]  /*1810*/  IMAD R18, R18, R10.reuse, RZ ;  /* 0x0000000a12127224 */ /* 0x080fe200078e02ff */
[----:B------:R-:W-:Y:S01]  /*1820*/  SEL R21, R9, R21, !P3 ;  /* 0x0000001509157207 */ /* 0x000fe20005800000 */
[----:B------:R-:W-:Y:S01]  /*1830*/  IMAD R17, R17, R10, RZ ;  /* 0x0000000a11117224 */ /* 0x000fe200078e02ff */
[----:B------:R-:W-:Y:S01]  /*1840*/  SEL R22, R9, R22, !P3 ;  /* 0x0000001609167207 */ /* 0x000fe20005800000 */
[-C--:B------:R-:W-:Y:S01]  /*1850*/  IMAD R19, R19, R10.reuse, RZ ;  /* 0x0000000a13137224 */ /* 0x080fe200078e02ff */
[C---:B------:R-:W-:Y:S01]  /*1860*/  SEL R23, R9.reuse, R23, !P3 ;  /* 0x0000001709177207 */ /* 0x040fe20005800000 */
[----:B------:R-:W-:Y:S01]  /*1870*/  IMAD R20, R20, R10, RZ ;  /* 0x0000000a14147224 */ /* 0x000fe200078e02ff */
[----:B------:R-:W-:Y:S01]  /*1880*/  SEL R24, R9, R24, !P3 ;  /* 0x0000001809187207 */ /* 0x000fe20005800000 */
[-C--:B------:R-:W-:Y:S01]  /*1890*/  IMAD R21, R21, R10.reuse, RZ ;  /* 0x0000000a15157224 */ /* 0x080fe200078e02ff */
[C---:B------:R-:W-:Y:S01]  /*18a0*/  SEL R25, R9.reuse, R25, !P3 ;  /* 0x0000001909197207 */ /* 0x040fe20005800000 */
[----:B------:R-:W-:Y:S01]  /*18b0*/  IMAD R22, R22, R10, RZ ;  /* 0x0000000a16167224 */ /* 0x000fe200078e02ff */
[----:B------:R-:W-:Y:S01]  /*18c0*/  SEL R26, R9, R26, !P3 ;  /* 0x0000001a091a7207 */ /* 0x000fe20005800000 */
[-C--:B------:R-:W-:Y:S01]  /*18d0*/  IMAD R23, R23, R10.reuse, RZ ;  /* 0x0000000a17177224 */ /* 0x080fe200078e02ff */
[----:B------:R-:W-:Y:S01]  /*18e0*/  SEL R9, R9, R27, !P3 ;  /* 0x0000001b09097207 */ /* 0x000fe20005800000 */
[----:B------:R-:W-:Y:S01]  /*18f0*/  IMAD R24, R24, R10, RZ ;  /* 0x0000000a18187224 */ /* 0x000fe200078e02ff */
[----:B--2---:R-:W-:Y:S01]  /*1900*/  LEA R184, P2, R12, R142, 0x1 ;  /* 0x0000008e0cb87211 */ /* 0x004fe200078408ff */
[----:B------:R-:W-:Y:S01]  /*1910*/  IMAD R25, R25, R10, RZ ;  /* 0x0000000a19197224 */ /* 0x000fe200078e02ff */
[----:B------:R-:W-:Y:S01]  /*1920*/  LEA R144, P3, R14, R142, 0x1 ;  /* 0x0000008e0e907211 */ /* 0x000fe200078608ff */
[----:B------:R-:W-:Y:S01]  /*1930*/  IMAD R26, R26, R10, RZ ;  /* 0x0000000a1a1a7224 */ /* 0x000fe200078e02ff */
[----:B------:R-:W-:Y:S01]  /*1940*/  LEA R194, P4, R13, R142, 0x1 ;  /* 0x0000008e0dc27211 */ /* 0x000fe200078808ff */
[----:B------:R-:W-:Y:S01]  /*1950*/  IMAD R9, R9, R10, RZ ;  /* 0x0000000a09097224 */ /* 0x000fe200078e02ff */
[----:B------:R-:W-:Y:S01]  /*1960*/  LEA R196, P5, R15, R142, 0x1 ;  /* 0x0000008e0fc47211 */ /* 0x000fe200078a08ff */
[-C--:B------:R-:W-:Y:S01]  /*1970*/  IMAD R51, R51, R82.reuse, RZ ;  /* 0x0000005233337224 */ /* 0x080fe200078e02ff */
[-C--:B------:R-:W-:Y:S01]  /*1980*/  LEA.HI.X.SX32 R185, R12, R143.reuse, 0x1, P2 ;  /* 0x0000008f0cb97211 */ /* 0x080fe200010f0eff */
[-C--:B------:R-:W-:Y:S01]  /*1990*/  IMAD R52, R52, R82.reuse, RZ ;  /* 0x0000005234347224 */ /* 0x080fe200078e02ff */
[-C--:B------:R-:W-:Y:S01]  /*19a0*/  LEA.HI.X.SX32 R145, R14, R143.reuse, 0x1, P3 ;  /* 0x0000008f0e917211 */ /* 0x080fe200018f0eff */
[-C--:B------:R-:W-:Y:S01]  /*19b0*/  IMAD R53, R53, R82.reuse, RZ ;  /* 0x0000005235357224 */ /* 0x080fe200078e02ff */
[-C--:B------:R-:W-:Y:S01]  /*19c0*/  LEA.HI.X.SX32 R197, R13, R143.reuse, 0x1, P4 ;  /* 0x0000008f0dc57211 */ /* 0x080fe200020f0eff */
[----:B------:R-:W-:Y:S01]  /*19d0*/  IMAD R54, R54, R82, RZ ;  /* 0x0000005236367224 */ /* 0x000fe200078e02ff */
[----:B------:R-:W-:Y:S01]  /*19e0*/  LEA R148, P6, R16, R142, 0x1 ;  /* 0x0000008e10947211 */ /* 0x000fe200078c08ff */
        /* <DEDUP_REMOVED lines=47> */
[----:B------:R-:W-:Y:S01]  /*1ce0*/  LEA.HI.X.SX32 R143, R9, R143, 0x1, P5 ;  /* 0x0000008f098f7211 */ /* 0x000fe200028f0eff */
[-C--:B------:R-:W-:Y:S01]  /*1cf0*/  IMAD R79, R79, R82.reuse, RZ ;  /* 0x000000524f4f7224 */ /* 0x080fe200078e02ff */
[----:B------:R-:W0:Y:S01]  /*1d00*/  LDC R9, c[0x0][0x23c] ;  /* 0x00008f00ff097b82 */ /* 0x000e220000000800 */
[----:B------:R-:W-:Y:S01]  /*1d10*/  LEA R110, P0, R8, UR6, 0x1 ;  /* 0x00000006086e7c11 */ /* 0x000fe2000f8008ff */
[----:B------:R-:W-:Y:S01]  /*1d20*/  UIADD3 UR6, UR12, 0x4000, URZ ;  /* 0x000040000c067890 */ /* 0x000fe2000fffe03f */
[C---:B------:R-:W-:Y:S01]  /*1d30*/  LOP3.LUT R10, R5.reuse, 0x2, RZ, 0xfc, !PT ;  /* 0x00000002050a7812 */ /* 0x040fe200078efcff */
[-C--:B------:R-:W-:Y:S01]  /*1d40*/  IMAD R80, R80, R82.reuse, RZ ;  /* 0x0000005250507224 */ /* 0x080fe200078e02ff */
[----:B------:R-:W-:Y:S01]  /*1d50*/  LEA.HI.X.SX32 R111, R8, UR7, 0x1, P0 ;  /* 0x00000007086f7c11 */ /* 0x000fe200080f0eff */
[----:B------:R-:W-:Y:S01]  /*1d60*/  USHF.R.U32.HI UR10, URZ, 0x4, UR6 ;  /* 0x000000043f0a7899 */ /* 0x000fe20008011606 */
[C---:B------:R-:W-:Y:S01]  /*1d70*/  LOP3.LUT R11, R5.reuse, 0x7e, RZ, 0xfc, !PT ;  /* 0x0000007e050b7812 */ /* 0x040fe200078efcff */
[----:B------:R-:W-:Y:S01]  /*1d80*/  UIADD3 UR6, UP0, UR8, 0x80, URZ ;  /* 0x0000008008067890 */ /* 0x000fe2000ff1e03f */
[C---:B------:R-:W-:Y:S01]  /*1d90*/  LOP3.LUT R12, R5.reuse, 0x7c, RZ, 0xfc, !PT ;  /* 0x0000007c050c7812 */ /* 0x040fe200078efcff */
[----:B------:R-:W-:Y:S01]  /*1da0*/  USGXT.U32 UR10, UR10, 0xe ;  /* 0x0000000e0a0a789a */ /* 0x000fe20008000000 */
[C---:B------:R-:W-:Y:S01]  /*1db0*/  LOP3.LUT R13, R5.reuse, 0x7a, RZ, 0xfc, !PT ;  /* 0x0000007a050d7812 */ /* 0x040fe200078efcff */
[----:B------:R-:W-:Y:S01]  /*1dc0*/  UIADD3.X UR7, UR4, 0x40000040, URZ, UP0, !UPT ;  /* 0x4000004004077890 */ /* 0x000fe200087fe43f */
[C---:B------:R-:W-:Y:S01]  /*1dd0*/  LOP3.LUT R14, R5.reuse, 0x78, RZ, 0xfc, !PT ;  /* 0x00000078050e7812 */ /* 0x040fe200078efcff */
[----:B------:R-:W-:Y:S01]  /*1de0*/  UIADD3 UR9, UP0, UR10, 0x2, URZ ;  /* 0x000000020a097890 */ /* 0x000fe2000ff1e03f */
[C---:B------:R-:W-:Y:S01]  /*1df0*/  LOP3.LUT R15, R5.reuse, 0x76, RZ, 0xfc, !PT ;  /* 0x00000076050f7812 */ /* 0x040fe200078efcff */
[-C--:B------:R-:W-:Y:S01]  /*1e00*/  IMAD R10, R10, R82.reuse, RZ ;  /* 0x000000520a0a7224 */ /* 0x080fe200078e02ff */
[C---:B------:R-:W-:Y:S01]  /*1e10*/  LOP3.LUT R16, R5.reuse, 0x74, RZ, 0xfc, !PT ;  /* 0x0000007405107812 */ /* 0x040fe200078efcff */
[----:B------:R-:W-:Y:S01]  /*1e20*/  UIADD3.X UR11, UR5, 0x40000040, URZ, UP0, !UPT ;  /* 0x40000040050b7890 */ /* 0x000fe200087fe43f */
[----:B------:R-:W-:Y:S01]  /*1e30*/  LOP3.LUT R17, R5, 0x72, RZ, 0xfc, !PT ;  /* 0x0000007205117812 */ /* 0x000fe200078efcff */
[-C--:B------:R-:W-:Y:S01]  /*1e40*/  IMAD R11, R11, R82.reuse, RZ ;  /* 0x000000520b0b7224 */ /* 0x080fe200078e02ff */
[C---:B------:R-:W-:Y:S01]  /*1e50*/  LOP3.LUT R18, R5.reuse, 0x70, RZ, 0xfc, !PT ;  /* 0x0000007005127812 */ /* 0x040fe200078efcff */
[-C--:B------:R-:W-:Y:S01]  /*1e60*/  IMAD R12, R12, R82.reuse, RZ ;  /* 0x000000520c0c7224 */ /* 0x080fe200078e02ff */
[C---:B------:R-:W-:Y:S01]  /*1e70*/  LOP3.LUT R19, R5.reuse, 0x6e, RZ, 0xfc, !PT ;  /* 0x0000006e05137812 */ /* 0x040fe200078efcff */
[----:B0-----:R-:W-:Y:S01]  /*1e80*/  IMAD R8, R6, R9, RZ ;  /* 0x0000000906087224 */ /* 0x001fe200078e02ff */
[----:B------:R-:W-:Y:S01]  /*1e90*/  LOP3.LUT R20, R5, 0x6c, RZ, 0xfc, !PT ;  /* 0x0000006c05147812 */ /* 0x000fe200078efcff */
[-C--:B------:R-:W-:Y:S01]  /*1ea0*/  IMAD R13, R13, R82.reuse, RZ ;  /* 0x000000520d0d7224 */ /* 0x080fe200078e02ff */
[C---:B------:R-:W-:Y:S01]  /*1eb0*/  LOP3.LUT R21, R5.reuse, 0x6a, RZ, 0xfc, !PT ;  /* 0x0000006a05157812 */ /* 0x040fe200078efcff */
[-C--:B------:R-:W-:Y:S01]  /*1ec0*/  IMAD R14, R14, R82.reuse, RZ ;  /* 0x000000520e0e7224 */ /* 0x080fe200078e02ff */
        /* <DEDUP_REMOVED lines=18> */
[----:B------:R-:W-:Y:S01]  /*1ff0*/  CS2R R24, SRZ ;  /* 0x0000000000187805 */ /* 0x000fe2000001ff00 */
[-C--:B------:R-:W-:Y:S01]  /*2000*/  IMAD R32, R32, R82.reuse, RZ ;  /* 0x0000005220207224 */ /* 0x080fe200078e02ff */
[----:B------:R-:W-:Y:S01]  /*2010*/  CS2R R26, SRZ ;  /* 0x00000000001a7805 */ /* 0x000fe2000001ff00 */
[-C--:B------:R-:W-:Y:S01]  /*2020*/  IMAD R33, R33, R82.reuse, RZ ;  /* 0x0000005221217224 */ /* 0x080fe200078e02ff */
[----:B------:R-:W-:Y:S01]  /*2030*/  CS2R R28, SRZ ;  /* 0x00000000001c7805 */ /* 0x000fe2000001ff00 */
[-C--:B------:R-:W-:Y:S01]  /*2040*/  IMAD R34, R34, R82.reuse, RZ ;  /* 0x0000005222227224 */ /* 0x080fe200078e02ff */
[----:B------:R-:W-:Y:S01]  /*2050*/  CS2R R30, SRZ ;  /* 0x00000000001e7805 */ /* 0x000fe2000001ff00 */
[-C--:B------:R-:W-:Y:S01]  /*2060*/  IMAD R35, R35, R82.reuse, RZ ;  /* 0x0000005223237224 */ /* 0x080fe200078e02ff */
[----:B------:R-:W-:Y:S01]  /*2070*/  UMOV UR4, UR6 ;  /* 0x0000000600047c82 */ /* 0x000fe20008000000 */
[-C--:B------:R-:W-:Y:S01]  /*2080*/  IMAD R36, R36, R82.reuse, RZ ;  /* 0x0000005224247224 */ /* 0x080fe200078e02ff */
[----:B------:R-:W-:Y:S01]  /*2090*/  UMOV UR5, UR7 ;  /* 0x0000000700057c82 */ /* 0x000fe20008000000 */
[-C--:B------:R-:W-:Y:S01]  /*20a0*/  IMAD R37, R37, R82.reuse, RZ ;  /* 0x0000005225257224 */ /* 0x080fe200078e02ff */
[----:B------:R-:W-:Y:S01]  /*20b0*/  SHF.R.S32.HI R83, RZ, 0x7, R83 ;  /* 0x00000007ff537819 */ /* 0x000fe20000011453 */
[-C--:B------:R-:W-:Y:S01]  /*20c0*/  IMAD R38, R38, R82.reuse, RZ ;  /* 0x0000005226267224 */ /* 0x080fe200078e02ff */
[----:B------:R-:W-:Y:S01]  /*20d0*/  LOP3.LUT R84, R2, 0x10, RZ, 0x3c, !PT ;  /* 0x0000001002547812 */ /* 0x000fe200078e3cff */
[----:B------:R-:W-:Y:S01]  /*20e0*/  IMAD.SHL.U32 R81, R82, 0x80, RZ ;  /* 0x0000008052517824 */ /* 0x000fe200078e00ff */
[C---:B------:R-:W-:Y:S01]  /*20f0*/  LOP3.LUT R85, R2.reuse, 0x20, RZ, 0x3c, !PT ;  /* 0x0000002002557812 */ /* 0x040fe200078e3cff */
[----:B------:R-:W-:Y:S01]  /*2100*/  IMAD.SHL.U32 R9, R9, 0x80, RZ ;  /* 0x0000008009097824 */ /* 0x000fe200078e00ff */
[C---:B------:R-:W-:Y:S01]  /*2110*/  LOP3.LUT R86, R2.reuse, 0x30, RZ, 0x3c, !PT ;  /* 0x0000003002567812 */ /* 0x040fe200078e3cff */
[----:B------:R-:W-:Y:S01]  /*2120*/  IMAD R82, R5, R82, RZ ;  /* 0x0000005205527224 */ /* 0x000fe200078e02ff */
[C---:B------:R-:W-:Y:S01]  /*2130*/  LOP3.LUT R87, R2.reuse, 0x40, RZ, 0x3c, !PT ;  /* 0x0000004002577812 */ /* 0x040fe200078e3cff */
[----:B------:R-:W-:Y:S01]  /*2140*/  UMOV UR6, UR9 ;  /* 0x0000000900067c82 */ /* 0x000fe20008000000 */
[C---:B------:R-:W-:Y:S01]  /*2150*/  LOP3.LUT R88, R2.reuse, 0x50, RZ, 0x3c, !PT ;  /* 0x0000005002587812 */ /* 0x040fe200078e3cff */
[----:B------:R-:W-:Y:S01]  /*2160*/  UMOV UR7, UR11 ;  /* 0x0000000b00077c82 */ /* 0x000fe20008000000 */
[C---:B------:R-:W-:Y:S01]  /*2170*/  LOP3.LUT R89, R2.reuse, 0x60, RZ, 0x3c, !PT ;  /* 0x0000006002597812 */ /* 0x040fe200078e3cff */
[----:B------:R-:W-:Y:S01]  /*2180*/  UIADD3.64 UR36, UR4, 0x80, URZ ;  /* 0x0000008004247897 */ /* 0x000fe2000fffe03f */
[----:B------:R-:W-:Y:S01]  /*2190*/  LOP3.LUT R90, R2, 0x70, RZ, 0x3c, !PT ;  /* 0x00000070025a7812 */ /* 0x000fe200078e3cff */
[----:B------:R-:W-:Y:S01]  /*21a0*/  UIADD3.64 UR32, UR4, 0x100, URZ ;  /* 0x0000010004207897 */ /* 0x000fe2000fffe03f */
[C---:B------:R-:W-:Y:S01]  /*21b0*/  LOP3.LUT R91, R0.reuse, 0x20, RZ, 0x3c, !PT ;  /* 0x00000020005b7812 */ /* 0x040fe200078e3cff */
[----:B------:R-:W-:Y:S01]  /*21c0*/  UIADD3.64 UR28, UR4, 0x180, URZ ;  /* 0x00000180041c7897 */ /* 0x000fe2000fffe03f */
[C---:B------:R-:W-:Y:S01]  /*21d0*/  LOP3.LUT R92, R0.reuse, 0x40, RZ, 0x3c, !PT ;  /* 0x00000040005c7812 */ /* 0x040fe200078e3cff */
[----:B------:R-:W-:Y:S01]  /*21e0*/  UIADD3.64 UR24, UR4, 0x200, URZ ;  /* 0x0000020004187897 */ /* 0x000fe2000fffe03f */
[----:B------:R-:W-:Y:S01]  /*21f0*/  LOP3.LUT R93, R0, 0x60, RZ, 0x3c, !PT ;  /* 0x00000060005d7812 */ /* 0x000fe200078e3cff */
[----:B------:R-:W-:-:S02]  /*2200*/  UIADD3.64 UR20, UR4, 0x280, URZ ;  /* 0x0000028004147897 */ /* 0x000fc4000fffe03f */
[----:B------:R-:W-:Y:S02]  /*2210*/  UIADD3.64 UR16, UR4, 0x300, URZ ;  /* 0x0000030004107897 */ /* 0x000fe4000fffe03f */
[----:B------:R-:W-:Y:S02]  /*2220*/  UIADD3.64 UR38, UR6, 0x2, URZ ;  /* 0x0000000206267897 */ /* 0x000fe4000fffe03f */
[----:B------:R-:W-:Y:S02]  /*2230*/  UIADD3.64 UR34, UR6, 0x4, URZ ;  /* 0x0000000406227897 */ /* 0x000fe4000fffe03f */
[----:B------:R-:W-:Y:S02]  /*2240*/  UIADD3.64 UR30, UR6, 0x7e, URZ ;  /* 0x0000007e061e7897 */ /* 0x000fe4000fffe03f */
[----:B------:R-:W-:Y:S02]  /*2250*/  UIADD3.64 UR26, UR6, 0x80, URZ ;  /* 0x00000080061a7897 */ /* 0x000fe4000fffe03f */
[----:B------:R-:W-:-:S02]  /*2260*/  UIADD3.64 UR22, UR6, 0x82, URZ ;  /* 0x0000008206167897 */ /* 0x000fc4000fffe03f */
[----:B------:R-:W-:-:S12]  /*2270*/  UIADD3.64 UR18, UR6, 0x84, URZ ;  /* 0x0000008406127897 */ /* 0x000fd8000fffe03f */
.L_x_1:
[C---:B------:R-:W-:Y:S01]  /*2280*/  ISETP.GE.AND P6, PT, R5.reuse, UR13, PT ;  /* 0x0000000d05007c0c */ /* 0x040fe2000bfc6270 */
[----:B------:R-:W-:Y:S01]  /*2290*/  IMAD.WIDE R98, R82, 0x2, R110 ;  /* 0x0000000252627825 */ /* 0x000fe200078e026e */
[C---:B------:R-:W-:Y:S02]  /*22a0*/  LOP3.LUT R95, R5.reuse, 0x4, RZ, 0xfc, !PT ;  /* 0x00000004055f7812 */ /* 0x040fe400078efcff */
[----:B------:R-:W-:Y:S02]  /*22b0*/  LOP3.LUT R94, R5, 0x2, RZ, 0xfc, !PT ;  /* 0x00000002055e7812 */ /* 0x000fe400078efcff */
[----:B------:R-:W-:Y:S02]  /*22c0*/  ISETP.GE.AND P1, PT, R95, UR13, PT ;  /* 0x0000000d5f007c0c */ /* 0x000fe4000bf26270 */
[----:B------:R-:W-:Y:S02]  /*22d0*/  LOP3.LUT R96, R5, 0x8, RZ, 0xfc, !PT ;  /* 0x0000000805607812 */ /* 0x000fe400078efcff */
[----:B------:R-:W-:-:S02]  /*22e0*/  ISETP.GE.AND P0, PT, R94, UR13, PT ;  /* 0x0000000d5e007c0c */ /* 0x000fc4000bf06270 */
[----:B------:R-:W-:Y:S02]  /*22f0*/  PRMT R95, RZ, 0x7610, R95 ;  /* 0x00007610ff5f7816 */ /* 0x000fe4000000005f */
[C---:B------:R-:W-:Y:S02]  /*2300*/  LOP3.LUT R97, R5.reuse, 0xa, RZ, 0xfc, !PT ;  /* 0x0000000a05617812 */ /* 0x040fe400078efcff */
[C---:B------:R-:W-:Y:S02]  /*2310*/  LOP3.LUT R94, R5.reuse, 0x6, RZ, 0xfc, !PT ;  /* 0x00000006055e7812 */ /* 0x040fe400078efcff */
[C---:B------:R-:W-:Y:S01]  /*2320*/  LOP3.LUT R100, R5.reuse, 0xc, RZ, 0xfc, !PT ;  /* 0x0000000c05647812 */ /* 0x040fe200078efcff */
[----:B------:R0:W2:Y:S01]  /*2330*/  @!P6 LDG.E.U16 R95, desc[UR14][R98.64] ;  /* 0x0000000e625fe981 */ /* 0x0000a2000c1e1500 */
[----:B------:R-:W-:Y:S02]  /*2340*/  ISETP.GE.AND P3, PT, R96, UR13, PT ;  /* 0x0000000d60007c0c */ /* 0x000fe4000bf66270 */
[----:B------:R-:W-:-:S02]  /*2350*/  LOP3.LUT R96, R5, 0xe, RZ, 0xfc, !PT ;  /* 0x0000000e05607812 */ /* 0x000fc400078efcff */
[----:B------:R-:W-:Y:S01]  /*2360*/  ISETP.GE.AND P4, PT, R97, UR13, PT ;  /* 0x0000000d61007c0c */ /* 0x000fe2000bf86270 */
[----:B------:R-:W-:Y:S01]  /*2370*/  IMAD.WIDE R106, R80, 0x2, R110 ;  /* 0x00000002506a7825 */ /* 0x000fe200078e026e */
[----:B------:R-:W-:Y:S02]  /*2380*/  ISETP.GE.AND P2, PT, R94, UR13, PT ;  /* 0x0000000d5e007c0c */ /* 0x000fe4000bf46270 */
[----:B------:R-:W-:Y:S02]  /*2390*/  PRMT R97, RZ, 0x7610, R97 ;  /* 0x00007610ff617816 */ /* 0x000fe40000000061 */
[----:B------:R-:W-:Y:S01]  /*23a0*/  ISETP.GE.AND P5, PT, R100, UR13, PT ;  /* 0x0000000d64007c0c */ /* 0x000fe2000bfa6270 */
[----:B------:R-:W-:Y:S01]  /*23b0*/  IMAD.WIDE R100, R10, 0x2, R110 ;  /* 0x000000020a647825 */ /* 0x000fe200078e026e */
[----:B------:R-:W-:Y:S02]  /*23c0*/  PRMT R94, RZ, 0x7610, R94 ;  /* 0x00007610ff5e7816 */ /* 0x000fe4000000005e */
[----:B------:R-:W-:Y:S01]  /*23d0*/  ISETP.GE.AND P6, PT, R96, UR13, PT ;  /* 0x0000000d60007c0c */ /* 0x000fe2000bfc6270 */
[----:B------:R-:W3:Y:S01]  /*23e0*/  @!P1 LDG.E.U16 R97, desc[UR14][R106.64] ;  /* 0x0000000e6a619981 */ /* 0x000ee2000c1e1500 */
[----:B------:R-:W-:-:S02]  /*23f0*/  LOP3.LUT R96, R5, 0x12, RZ, 0xfc, !PT ;  /* 0x0000001205607812 */ /* 0x000fc400078efcff */
[----:B------:R-:W-:Y:S01]  /*2400*/  LOP3.LUT R102, R5, 0x10, RZ, 0xfc, !PT ;  /* 0x0000001005667812 */ /* 0x000fe200078efcff */
[----:B------:R1:W4:Y:S01]  /*2410*/  @!P0 LDG.E.U16 R94, desc[UR14][R100.64] ;  /* 0x0000000e645e8981 */ /* 0x000322000c1e1500 */
[----:B------:R-:W-:Y:S01]  /*2420*/  ISETP.GE.AND P1, PT, R96, UR13, PT ;  /* 0x0000000d60007c0c */ /* 0x000fe2000bf26270 */
[----:B------:R-:W-:Y:S01]  /*2430*/  IMAD.WIDE R104, R78, 0x2, R110 ;  /* 0x000000024e687825 */ /* 0x000fe200078e026e */
[----:B------:R-:W-:Y:S02]  /*2440*/  ISETP.GE.AND P0, PT, R102, UR13, PT ;  /* 0x0000000d66007c0c */ /* 0x000fe4000bf06270 */
[----:B------:R-:W-:Y:S01]  /*2450*/  PRMT R96, RZ, 0x7610, R96 ;  /* 0x00007610ff607816 */ /* 0x000fe20000000060 */
[----:B------:R-:W-:Y:S01]  /*2460*/  IMAD.WIDE R102, R79, 0x2, R110 ;  /* 0x000000024f667825 */ /* 0x000fe200078e026e */
[----:B0-----:R-:W-:Y:S02]  /*2470*/  PRMT R99, RZ, 0x7610, R99 ;  /* 0x00007610ff637816 */ /* 0x001fe40000000063 */
[----:B------:R-:W-:-:S02]  /*2480*/  LOP3.LUT R112, R5, 0x14, RZ, 0xfc, !PT ;  /* 0x0000001405707812 */ /* 0x000fc400078efcff */
[----:B------:R-:W-:Y:S01]  /*2490*/  LOP3.LUT R113, R5, 0x16, RZ, 0xfc, !PT ;  /* 0x0000001605717812 */ /* 0x000fe200078efcff */
[----:B------:R-:W-:Y:S01]  /*24a0*/  IMAD.WIDE R116, R75, 0x2, R110 ;  /* 0x000000024b747825 */ /* 0x000fe200078e026e */
[----:B-1----:R-:W-:Y:S01]  /*24b0*/  PRMT R100, RZ, 0x7610, R100 ;  /* 0x00007610ff647816 */ /* 0x002fe20000000064 */
[----:B------:R0:W5:Y:S01]  /*24c0*/  @!P2 LDG.E.U16 R96, desc[UR14][R102.64] ;  /* 0x0000000e6660a981 */ /* 0x000162000c1e1500 */
[----:B------:R-:W-:Y:S01]  /*24d0*/  PRMT R98, RZ, 0x7610, R98 ;  /* 0x00007610ff627816 */ /* 0x000fe20000000062 */
[----:B------:R-:W-:Y:S01]  /*24e0*/  IMAD.WIDE R108, R77, 0x2, R110 ;  /* 0x000000024d6c7825 */ /* 0x000fe200078e026e */
[----:B------:R-:W-:Y:S01]  /*24f0*/  PRMT R101, RZ, 0x7610, R101 ;  /* 0x00007610ff657816 */ /* 0x000fe20000000065 */
[----:B------:R1:W3:Y:S01]  /*2500*/  @!P3 LDG.E.U16 R99, desc[UR14][R104.64] ;  /* 0x0000000e6863b981 */ /* 0x0002e2000c1e1500 */
[----:B------:R-:W-:Y:S01]  /*2510*/  ISETP.GE.AND P2, PT, R112, UR13, PT ;  /* 0x0000000d70007c0c */ /* 0x000fe2000bf46270 */
[----:B------:R-:W-:Y:S01]  /*2520*/  IMAD.WIDE R106, R76, 0x2, R110 ;  /* 0x000000024c6a7825 */ /* 0x000fe200078e026e */
[----:B------:R-:W-:Y:S01]  /*2530*/  ISETP.GE.AND P3, PT, R113, UR13, PT ;  /* 0x0000000d71007c0c */ /* 0x000fe2000bf66270 */
[----:B------:R-:W5:Y:S01]  /*2540*/  @!P6 LDG.E.U16 R100, desc[UR14][R116.64] ;  /* 0x0000000e7464e981 */ /* 0x000f62000c1e1500 */
[----:B------:R-:W-:-:S02]  /*2550*/  LOP3.LUT R112, R5, 0x18, RZ, 0xfc, !PT ;  /* 0x0000001805707812 */ /* 0x000fc400078efcff */
[C---:B0-----:R-:W-:Y:S01]  /*2560*/  LOP3.LUT R102, R5.reuse, 0x1c, RZ, 0xfc, !PT ;  /* 0x0000001c05667812 */ /* 0x041fe200078efcff */
[----:B------:R0:W5:Y:S01]  /*2570*/  @!P4 LDG.E.U16 R98, desc[UR14][R108.64] ;  /* 0x0000000e6c62c981 */ /* 0x000162000c1e1500 */
[----:B------:R-:W-:Y:S02]  /*2580*/  LOP3.LUT R113, R5, 0x1a, RZ, 0xfc, !PT ;  /* 0x0000001a05717812 */ /* 0x000fe400078efcff */
[----:B------:R-:W-:Y:S01]  /*2590*/  ISETP.GE.AND P6, PT, R102, UR13, PT ;  /* 0x0000000d66007c0c */ /* 0x000fe2000bfc6270 */
[----:B------:R0:W5:Y:S01]  /*25a0*/  @!P5 LDG.E.U16 R101, desc[UR14][R106.64] ;  /* 0x0000000e6a65d981 */ /* 0x000162000c1e1500 */
[----:B------:R-:W-:Y:S02]  /*25b0*/  ISETP.GE.AND P4, PT, R112, UR13, PT ;  /* 0x0000000d70007c0c */ /* 0x000fe4000bf86270 */
[----:B------:R-:W-:Y:S01]  /*25c0*/  ISETP.GE.AND P5, PT, R113, UR13, PT ;  /* 0x0000000d71007c0c */ /* 0x000fe2000bfa6270 */
[----:B------:R-:W-:Y:S01]  /*25d0*/  IMAD.WIDE R112, R73, 0x2, R110 ;  /* 0x0000000249707825 */ /* 0x000fe200078e026e */
[----:B------:R-:W-:-:S02]  /*25e0*/  PRMT R102, RZ, 0x7610, R102 ;  /* 0x00007610ff667816 */ /* 0x000fc40000000066 */
[----:B-1----:R-:W-:Y:S01]  /*25f0*/  PRMT R105, RZ, 0x7610, R105 ;  /* 0x00007610ff697816 */ /* 0x002fe20000000069 */
[----:B------:R-:W-:Y:S01]  /*2600*/  IMAD.WIDE R114, R72, 0x2, R110 ;  /* 0x0000000248727825 */ /* 0x000fe200078e026e */
[C---:B------:R-:W-:Y:S02]  /*2610*/  LOP3.LUT R118, R5.reuse, 0x20, RZ, 0xfc, !PT ;  /* 0x0000002005767812 */ /* 0x040fe400078efcff */
[----:B------:R-:W-:Y:S01]  /*2620*/  PRMT R103, RZ, 0x7610, R103 ;  /* 0x00007610ff677816 */ /* 0x000fe20000000067 */
[--C-:B0-----:R-:W-:Y:S01]  /*2630*/  IMAD.WIDE R108, R74, 0x2, R110.reuse ;  /* 0x000000024a6c7825 */ /* 0x101fe200078e026e */
[C---:B------:R-:W-:Y:S01]  /*2640*/  LOP3.LUT R106, R5.reuse, 0x22, RZ, 0xfc, !PT ;  /* 0x00000022056a7812 */ /* 0x040fe200078efcff */
[----:B------:R0:W5:Y:S01]  /*2650*/  @!P1 LDG.E.U16 R102, desc[UR14][R112.64] ;  /* 0x0000000e70669981 */ /* 0x000162000c1e1500 */
[----:B------:R-:W-:Y:S01]  /*2660*/  ISETP.GE.AND P1, PT, R118, UR13, PT ;  /* 0x0000000d76007c0c */ /* 0x000fe2000bf26270 */
[----:B------:R-:W-:Y:S01]  /*2670*/  IMAD.WIDE R118, R70, 0x2, R110 ;  /* 0x0000000246767825 */ /* 0x000fe200078e026e */
[----:B------:R-:W-:Y:S01]  /*2680*/  PRMT R107, RZ, 0x7610, R107 ;  /* 0x00007610ff6b7816 */ /* 0x000fe2000000006b */
[----:B------:R-:W5:Y:S01]  /*2690*/  @!P2 LDG.E.U16 R105, desc[UR14][R114.64] ;  /* 0x0000000e7269a981 */ /* 0x000f62000c1e1500 */
[----:B------:R-:W-:-:S02]  /*26a0*/  LOP3.LUT R104, R5, 0x1e, RZ, 0xfc, !PT ;  /* 0x0000001e05687812 */ /* 0x000fc400078efcff */
[----:B------:R-:W-:Y:S01]  /*26b0*/  ISETP.GE.AND P2, PT, R106, UR13, PT ;  /* 0x0000000d6a007c0c */ /* 0x000fe2000bf46270 */
[----:B------:R1:W4:Y:S01]  /*26c0*/  @!P0 LDG.E.U16 R103, desc[UR14][R108.64] ;  /* 0x0000000e6c678981 */ /* 0x000322000c1e1500 */
[----:B------:R-:W-:Y:S02]  /*26d0*/  LOP3.LUT R106, R5, 0x26, RZ, 0xfc, !PT ;  /* 0x00000026056a7812 */ /* 0x000fe400078efcff */
[----:B------:R-:W-:Y:S01]  /*26e0*/  ISETP.GE.AND P0, PT, R104, UR13, PT ;  /* 0x0000000d68007c0c */ /* 0x000fe2000bf06270 */
[----:B------:R1:W5:Y:S01]  /*26f0*/  @!P4 LDG.E.U16 R107, desc[UR14][R118.64] ;  /* 0x0000000e766bc981 */ /* 0x000362000c1e1500 */
[----:B------:R-:W-:Y:S01]  /*2700*/  PRMT R104, RZ, 0x7610, R104 ;  /* 0x00007610ff687816 */ /* 0x000fe20000000068 */
[----:B------:R-:W-:Y:S01]  /*2710*/  IMAD.WIDE R116, R71, 0x2, R110 ;  /* 0x0000000247747825 */ /* 0x000fe200078e026e */
[----:B------:R-:W-:Y:S02]  /*2720*/  ISETP.GE.AND P4, PT, R106, UR13, PT ;  /* 0x0000000d6a007c0c */ /* 0x000fe4000bf86270 */
[----:B------:R-:W-:Y:S01]  /*2730*/  PRMT R106, RZ, 0x7610, R106 ;  /* 0x00007610ff6a7816 */ /* 0x000fe2000000006a */
[----:B0-----:R-:W-:Y:S01]  /*2740*/  IMAD.WIDE R112, R69, 0x2, R110 ;  /* 0x0000000245707825 */ /* 0x001fe200078e026e */
[C---:B------:R-:W-:Y:S01]  /*2750*/  LOP3.LUT R120, R5.reuse, 0x24, RZ, 0xfc, !PT ;  /* 0x0000002405787812 */ /* 0x040fe200078efcff */
[----:B------:R-:W5:Y:S01]  /*2760*/  @!P3 LDG.E.U16 R104, desc[UR14][R116.64] ;  /* 0x0000000e7468b981 */ /* 0x000f62000c1e1500 */
[----:B------:R-:W-:-:S02]  /*2770*/  LOP3.LUT R122, R5, 0x28, RZ, 0xfc, !PT ;  /* 0x00000028057a7812 */ /* 0x000fc400078efcff */
[----:B------:R-:W-:Y:S01]  /*2780*/  ISETP.GE.AND P3, PT, R120, UR13, PT ;  /* 0x0000000d78007c0c */ /* 0x000fe2000bf66270 */
[----:B------:R-:W-:Y:S01]  /*2790*/  IMAD.WIDE R120, R67, 0x2, R110 ;  /* 0x0000000243787825 */ /* 0x000fe200078e026e */
[----:B-1----:R-:W-:Y:S01]  /*27a0*/  PRMT R108, RZ, 0x7610, R108 ;  /* 0x00007610ff6c7816 */ /* 0x002fe2000000006c */
[----:B------:R0:W5:Y:S01]  /*27b0*/  @!P5 LDG.E.U16 R106, desc[UR14][R112.64] ;  /* 0x0000000e706ad981 */ /* 0x000162000c1e1500 */
[----:B------:R-:W-:Y:S01]  /*27c0*/  PRMT R109, RZ, 0x7610, R109 ;  /* 0x00007610ff6d7816 */ /* 0x000fe2000000006d */
[----:B------:R-:W-:Y:S01]  /*27d0*/  IMAD.WIDE R114, R68, 0x2, R110 ;  /* 0x0000000244727825 */ /* 0x000fe200078e026e */
[----:B------:R-:W-:Y:S02]  /*27e0*/  ISETP.GE.AND P5, PT, R122, UR13, PT ;  /* 0x0000000d7a007c0c */ /* 0x000fe4000bfa6270 */
[----:B------:R-:W-:Y:S01]  /*27f0*/  PRMT R152, RZ, 0x7610, R152 ;  /* 0x00007610ff987816 */ /* 0x000fe20000000098 */
[----:B------:R-:W-:Y:S01]  /*2800*/  IMAD.WIDE R118, R65, 0x2, R110 ;  /* 0x0000000241767825 */ /* 0x000fe200078e026e */
[C---:B------:R-:W-:Y:S01]  /*2810*/  LOP3.LUT R122, R5.reuse, 0x2c, RZ, 0xfc, !PT ;  /* 0x0000002c057a7812 */ /* 0x040fe200078efcff */
[----:B------:R1:W5:Y:S01]  /*2820*/  @!P0 LDG.E.U16 R108, desc[UR14][R120.64] ;  /* 0x0000000e786c8981 */ /* 0x000362000c1e1500 */
[----:B------:R-:W-:-:S02]  /*2830*/  LOP3.LUT R123, R5, 0x2a, RZ, 0xfc, !PT ;  /* 0x0000002a057b7812 */ /* 0x000fc400078efcff */
[----:B0-----:R-:W-:Y:S01]  /*2840*/  LOP3.LUT R112, R5, 0x30, RZ, 0xfc, !PT ;  /* 0x0000003005707812 */ /* 0x001fe200078efcff */
[----:B------:R-:W5:Y:S01]  /*2850*/  @!P6 LDG.E.U16 R109, desc[UR14][R114.64] ;  /* 0x0000000e726de981 */ /* 0x000f62000c1e1500 */
[----:B------:R-:W-:Y:S01]  /*2860*/  PRMT R153, RZ, 0x7610, R153 ;  /* 0x00007610ff997816 */ /* 0x000fe20000000099 */
[--C-:B------:R-:W-:Y:S01]  /*2870*/  IMAD.WIDE R116, R66, 0x2, R110.reuse ;  /* 0x0000000242747825 */ /* 0x100fe200078e026e */
[----:B------:R-:W-:Y:S01]  /*2880*/  ISETP.GE.AND P0, PT, R122, UR13, PT ;  /* 0x0000000d7a007c0c */ /* 0x000fe2000bf06270 */
[----:B------:R0:W5:Y:S01]  /*2890*/  @!P2 LDG.E.U16 R152, desc[UR14][R118.64] ;  /* 0x0000000e7698a981 */ /* 0x000162000c1e1500 */
[----:B------:R-:W-:Y:S02]  /*28a0*/  ISETP.GE.AND P6, PT, R123, UR13, PT ;  /* 0x0000000d7b007c0c */ /* 0x000fe4000bfc6270 */
[----:B------:R-:W-:Y:S01]  /*28b0*/  ISETP.GE.AND P2, PT, R112, UR13, PT ;  /* 0x0000000d70007c0c */ /* 0x000fe2000bf46270 */
[----:B------:R-:W-:Y:S01]  /*28c0*/  IMAD.WIDE R112, R64, 0x2, R110 ;  /* 0x0000000240707825 */ /* 0x000fe200078e026e */
[----:B------:R-:W-:Y:S01]  /*28d0*/  PRMT R155, RZ, 0x7610, R155 ;  /* 0x00007610ff9b7816 */ /* 0x000fe2000000009b */
[----:B------:R-:W5:Y:S01]  /*28e0*/  @!P1 LDG.E.U16 R153, desc[UR14][R116.64] ;  /* 0x0000000e74999981 */ /* 0x000f62000c1e1500 */
[----:B------:R-:W-:-:S02]  /*28f0*/  LOP3.LUT R123, R5, 0x2e, RZ, 0xfc, !PT ;  /* 0x0000002e057b7812 */ /* 0x000fc400078efcff */
[----:B------:R-:W-:Y:S01]  /*2900*/  LOP3.LUT R122, R5, 0x32, RZ, 0xfc, !PT ;  /* 0x00000032057a7812 */ /* 0x000fe200078efcff */
[----:B-1----:R-:W-:Y:S01]  /*2910*/  IMAD.WIDE R120, R62, 0x2, R110 ;  /* 0x000000023e787825 */ /* 0x002fe200078e026e */
[----:B------:R-:W-:Y:S01]  /*2920*/  ISETP.GE.AND P1, PT, R123, UR13, PT ;  /* 0x0000000d7b007c0c */ /* 0x000fe2000bf26270 */
[----:B------:R1:W5:Y:S01]  /*2930*/  @!P3 LDG.E.U16 R155, desc[UR14][R112.64] ;  /* 0x0000000e709bb981 */ /* 0x000362000c1e1500 */
[----:B------:R-:W-:Y:S01]  /*2940*/  PRMT R157, RZ, 0x7610, R157 ;  /* 0x00007610ff9d7816 */ /* 0x000fe2000000009d */
[----:B0-----:R-:W-:Y:S01]  /*2950*/  IMAD.WIDE R118, R60, 0x2, R110 ;  /* 0x000000023c767825 */ /* 0x001fe200078e026e */
[----:B------:R-:W-:Y:S02]  /*2960*/  PRMT R159, RZ, 0x7610, R159 ;  /* 0x00007610ff9f7816 */ /* 0x000fe4000000009f */
[----:B------:R-:W-:Y:S01]  /*2970*/  PRMT R154, RZ, 0x7610, R154 ;  /* 0x00007610ff9a7816 */ /* 0x000fe2000000009a */
[----:B------:R-:W-:Y:S01]  /*2980*/  IMAD.WIDE R114, R63, 0x2, R110 ;  /* 0x000000023f727825 */ /* 0x000fe200078e026e */
[----:B------:R-:W-:Y:S01]  /*2990*/  ISETP.GE.AND P3, PT, R122, UR13, PT ;  /* 0x0000000d7a007c0c */ /* 0x000fe2000bf66270 */
[----:B------:R0:W5:Y:S01]  /*29a0*/  @!P5 LDG.E.U16 R157, desc[UR14][R120.64] ;  /* 0x0000000e789dd981 */ /* 0x000162000c1e1500 */
[----:B------:R-:W-:-:S02]  /*29b0*/  LOP3.LUT R122, R5, 0x36, RZ, 0xfc, !PT ;  /* 0x00000036057a7812 */ /* 0x000fc400078efcff */
[C---:B-1----:R-:W-:Y:S01]  /*29c0*/  LOP3.LUT R112, R5.reuse, 0x3a, RZ, 0xfc, !PT ;  /* 0x0000003a05707812 */ /* 0x042fe200078efcff */
[----:B------:R-:W5:Y:S01]  /*29d0*/  @!P0 LDG.E.U16 R159, desc[UR14][R118.64] ;  /* 0x0000000e769f8981 */ /* 0x000f62000c1e1500 */
[----:B------:R-:W-:Y:S01]  /*29e0*/  LOP3.LUT R123, R5, 0x34, RZ, 0xfc, !PT ;  /* 0x00000034057b7812 */ /* 0x000fe200078efcff */
[----:B------:R-:W-:Y:S01]  /*29f0*/  IMAD.WIDE R116, R61, 0x2, R110 ;  /* 0x000000023d747825 */ /* 0x000fe200078e026e */
[----:B------:R-:W-:Y:S01]  /*2a00*/  PRMT R156, RZ, 0x7610, R156 ;  /* 0x00007610ff9c7816 */ /* 0x000fe2000000009c */
[----:B------:R1:W5:Y:S01]  /*2a10*/  @!P4 LDG.E.U16 R154, desc[UR14][R114.64] ;  /* 0x0000000e729ac981 */ /* 0x000362000c1e1500 */
[----:B------:R-:W-:Y:S02]  /*2a20*/  ISETP.GE.AND P5, PT, R122, UR13, PT ;  /* 0x0000000d7a007c0c */ /* 0x000fe4000bfa6270 */
[----:B------:R-:W-:Y:S01]  /*2a30*/  ISETP.GE.AND P0, PT, R112, UR13, PT ;  /* 0x0000000d70007c0c */ /* 0x000fe2000bf06270 */
[----:B------:R-:W-:Y:S01]  /*2a40*/  IMAD.WIDE R112, R59, 0x2, R110 ;  /* 0x000000023b707825 */ /* 0x000fe200078e026e */
[----:B------:R-:W-:Y:S01]  /*2a50*/  PRMT R158, RZ, 0x7610, R158 ;  /* 0x00007610ff9e7816 */ /* 0x000fe2000000009e */
[----:B------:R-:W5:Y:S01]  /*2a60*/  @!P6 LDG.E.U16 R156, desc[UR14][R116.64] ;  /* 0x0000000e749ce981 */ /* 0x000f62000c1e1500 */
[----:B------:R-:W-:-:S02]  /*2a70*/  ISETP.GE.AND P4, PT, R123, UR13, PT ;  /* 0x0000000d7b007c0c */ /* 0x000fc4000bf86270 */
[C---:B------:R-:W-:Y:S02]  /*2a80*/  LOP3.LUT R123, R5.reuse, 0x38, RZ, 0xfc, !PT ;  /* 0x00000038057b7812 */ /* 0x040fe400078efcff */
[----:B------:R-:W-:Y:S01]  /*2a90*/  LOP3.LUT R122, R5, 0x3c, RZ, 0xfc, !PT ;  /* 0x0000003c057a7812 */ /* 0x000fe200078efcff */
[----:B0-----:R-:W-:Y:S01]  /*2aa0*/  IMAD.WIDE R120, R57, 0x2, R110 ;  /* 0x0000000239787825 */ /* 0x001fe200078e026e */
[----:B------:R-:W-:Y:S01]  /*2ab0*/  PRMT R160, RZ, 0x7610, R160 ;  /* 0x00007610ffa07816 */ /* 0x000fe200000000a0 */
[----:B------:R0:W5:Y:S01]  /*2ac0*/  @!P1 LDG.E.U16 R158, desc[UR14][R112.64] ;  /* 0x0000000e709e9981 */ /* 0x000162000c1e1500 */
[----:B------:R-:W-:Y:S01]  /*2ad0*/  ISETP.GE.AND P6, PT, R123, UR13, PT ;  /* 0x0000000d7b007c0c */ /* 0x000fe2000bfc6270 */
[----:B-1----:R-:W-:Y:S01]  /*2ae0*/  IMAD.WIDE R114, R58, 0x2, R110 ;  /* 0x000000023a727825 */ /* 0x002fe200078e026e */
[----:B------:R-:W-:Y:S02]  /*2af0*/  PRMT R161, RZ, 0x7610, R161 ;  /* 0x00007610ffa17816 */ /* 0x000fe400000000a1 */
[----:B------:R-:W-:Y:S01]  /*2b00*/  ISETP.GE.AND P1, PT, R122, UR13, PT ;  /* 0x0000000d7a007c0c */ /* 0x000fe2000bf26270 */
[----:B------:R-:W-:Y:S01]  /*2b10*/  IMAD.WIDE R118, R55, 0x2, R110 ;  /* 0x0000000237767825 */ /* 0x000fe200078e026e */
[----:B------:R-:W-:Y:S01]  /*2b20*/  PRMT R162, RZ, 0x7610, R162 ;  /* 0x00007610ffa27816 */ /* 0x000fe200000000a2 */
[----:B------:R1:W5:Y:S01]  /*2b30*/  @!P3 LDG.E.U16 R160, desc[UR14][R120.64] ;  /* 0x0000000e78a0b981 */ /* 0x000362000c1e1500 */
[----:B------:R-:W-:-:S02]  /*2b40*/  LOP3.LUT R122, R5, 0x40, RZ, 0xfc, !PT ;  /* 0x00000040057a7812 */ /* 0x000fc400078efcff */
[C---:B------:R-:W-:Y:S01]  /*2b50*/  LOP3.LUT R123, R5.reuse, 0x3e, RZ, 0xfc, !PT ;  /* 0x0000003e057b7812 */ /* 0x040fe200078efcff */
[----:B------:R-:W5:Y:S01]  /*2b60*/  @!P2 LDG.E.U16 R161, desc[UR14][R114.64] ;  /* 0x0000000e72a1a981 */ /* 0x000f62000c1e1500 */
[----:B0-----:R-:W-:Y:S01]  /*2b70*/  LOP3.LUT R112, R5, 0x44, RZ, 0xfc, !PT ;  /* 0x0000004405707812 */ /* 0x001fe200078efcff */
[----:B------:R-:W-:Y:S01]  /*2b80*/  IMAD.WIDE R116, R56, 0x2, R110 ;  /* 0x0000000238747825 */ /* 0x000fe200078e026e */
[----:B------:R-:W-:Y:S01]  /*2b90*/  PRMT R163, RZ, 0x7610, R163 ;  /* 0x00007610ffa37816 */ /* 0x000fe200000000a3 */
[----:B------:R0:W5:Y:S01]  /*2ba0*/  @!P5 LDG.E.U16 R162, desc[UR14][R118.64] ;  /* 0x0000000e76a2d981 */ /* 0x000162000c1e1500 */
[----:B------:R-:W-:Y:S02]  /*2bb0*/  ISETP.GE.AND P3, PT, R122, UR13, PT ;  /* 0x0000000d7a007c0c */ /* 0x000fe4000bf66270 */
        /* <DEDUP_REMOVED lines=66> */
[----:B------:R-:W5:Y:S01]  /*2fe0*/  @!P4 LDG.E.U16 R177, desc[UR14][R120.64] ;  /* 0x0000000e78b1c981 */ /* 0x000f62000c1e1500 */
[----:B------:R-:W-:-:S02]  /*2ff0*/  LOP3.LUT R122, R5, 0x5e, RZ, 0xfc, !PT ;  /* 0x0000005e057a7812 */ /* 0x000fc400078efcff */
[----:B-1----:R-:W-:Y:S01]  /*3000*/  LOP3.LUT R112, R5, 0x62, RZ, 0xfc, !PT ;  /* 0x0000006205707812 */ /* 0x002fe200078efcff */
[----:B------:R-:W-:Y:S01]  /*3010*/  IMAD.WIDE R116, R41, 0x2, R110 ;  /* 0x0000000229747825 */ /* 0x000fe200078e026e */
[----:B------:R-:W-:Y:S01]  /*3020*/  LOP3.LUT R123, R5, 0x5c, RZ, 0xfc, !PT ;  /* 0x0000005c057b7812 */ /* 0x000fe200078efcff */
[----:B------:R-:W5:Y:S01]  /*3030*/  @!P6 LDG.E.U16 R179, desc[UR14][R118.64] ;  /* 0x0000000e76b3e981 */ /* 0x000f62000c1e1500 */
[----:B------:R-:W-:Y:S02]  /*3040*/  PRMT R176, RZ, 0x7610, R176 ;  /* 0x00007610ffb07816 */ /* 0x000fe400000000b0 */
[----:B------:R-:W-:Y:S01]  /*3050*/  ISETP.GE.AND P4, PT, R122, UR13, PT ;  /* 0x0000000d7a007c0c */ /* 0x000fe2000bf86270 */
[----:B------:R0:W5:Y:S01]  /*3060*/  @!P3 LDG.E.U16 R174, desc[UR14][R114.64] ;  /* 0x0000000e72aeb981 */ /* 0x000162000c1e1500 */
[----:B------:R-:W-:Y:S01]  /*3070*/  ISETP.GE.AND P6, PT, R112, UR13, PT ;  /* 0x0000000d70007c0c */ /* 0x000fe2000bfc6270 */
[----:B------:R-:W-:Y:S01]  /*3080*/  IMAD.WIDE R112, R39, 0x2, R110 ;  /* 0x0000000227707825 */ /* 0x000fe200078e026e */
[----:B------:R-:W-:Y:S01]  /*3090*/  PRMT R178, RZ, 0x7610, R178 ;  /* 0x00007610ffb27816 */ /* 0x000fe200000000b2 */
[----:B------:R1:W5:Y:S01]  /*30a0*/  @!P5 LDG.E.U16 R176, desc[UR14][R116.64] ;  /* 0x0000000e74b0d981 */ /* 0x000362000c1e1500 */
[----:B------:R-:W-:-:S02]  /*30b0*/  PRMT R181, RZ, 0x7610, R181 ;  /* 0x00007610ffb57816 */ /* 0x000fc400000000b5 */
[----:B------:R-:W-:Y:S01]  /*30c0*/  ISETP.GE.AND P3, PT, R123, UR13, PT ;  /* 0x0000000d7b007c0c */ /* 0x000fe2000bf66270 */
[--C-:B0-----:R-:W-:Y:S01]  /*30d0*/  IMAD.WIDE R114, R38, 0x2, R110.reuse ;  /* 0x0000000226727825 */ /* 0x101fe200078e026e */
[C---:B------:R-:W-:Y:S01]  /*30e0*/  LOP3.LUT R123, R5.reuse, 0x60, RZ, 0xfc, !PT ;  /* 0x00000060057b7812 */ /* 0x040fe200078efcff */
[----:B------:R0:W5:Y:S01]  /*30f0*/  @!P0 LDG.E.U16 R178, desc[UR14][R112.64] ;  /* 0x0000000e70b28981 */ /* 0x000162000c1e1500 */
[C---:B------:R-:W-:Y:S02]  /*3100*/  LOP3.LUT R120, R5.reuse, 0x64, RZ, 0xfc, !PT ;  /* 0x0000006405787812 */ /* 0x040fe400078efcff */
[----:B------:R-:W-:Y:S01]  /*3110*/  LOP3.LUT R121, R5, 0x66, RZ, 0xfc, !PT ;  /* 0x0000006605797812 */ /* 0x000fe200078efcff */
[----:B-1----:R-:W-:Y:S01]  /*3120*/  IMAD.WIDE R116, R37, 0x2, R110 ;  /* 0x0000000225747825 */ /* 0x002fe200078e026e */
[----:B------:R-:W-:Y:S01]  /*3130*/  PRMT R180, RZ, 0x7610, R180 ;  /* 0x00007610ffb47816 */ /* 0x000fe200000000b4 */
[----:B------:R1:W5:Y:S01]  /*3140*/  @!P1 LDG.E.U16 R181, desc[UR14][R114.64] ;  /* 0x0000000e72b59981 */ /* 0x000362000c1e1500 */
[----:B------:R-:W-:-:S02]  /*3150*/  ISETP.GE.AND P5, PT, R123, UR13, PT ;  /* 0x0000000d7b007c0c */ /* 0x000fc4000bfa6270 */
[----:B------:R-:W-:Y:S02]  /*3160*/  ISETP.GE.AND P0, PT, R120, UR13, PT ;  /* 0x0000000d78007c0c */ /* 0x000fe4000bf06270 */
[----:B------:R-:W-:Y:S01]  /*3170*/  ISETP.GE.AND P1, PT, R121, UR13, PT ;  /* 0x0000000d79007c0c */ /* 0x000fe2000bf26270 */
[----:B------:R-:W-:Y:S01]  /*3180*/  IMAD.WIDE R120, R35, 0x2, R110 ;  /* 0x0000000223787825 */ /* 0x000fe200078e026e */
[----:B------:R-:W-:Y:S01]  /*3190*/  PRMT R182, RZ, 0x7610, R182 ;  /* 0x00007610ffb67816 */ /* 0x000fe200000000b6 */
[----:B------:R-:W5:Y:S01]  /*31a0*/  @!P2 LDG.E.U16 R180, desc[UR14][R116.64] ;  /* 0x0000000e74b4a981 */ /* 0x000f62000c1e1500 */
[C---:B------:R-:W-:Y:S01]  /*31b0*/  LOP3.LUT R122, R5.reuse, 0x68, RZ, 0xfc, !PT ;  /* 0x00000068057a7812 */ /* 0x040fe200078efcff */
[----:B------:R-:W-:Y:S01]  /*31c0*/  IMAD.WIDE R118, R36, 0x2, R110 ;  /* 0x0000000224767825 */ /* 0x000fe200078e026e */
[----:B------:R-:W-:Y:S02]  /*31d0*/  PRMT R183, RZ, 0x7610, R183 ;  /* 0x00007610ffb77816 */ /* 0x000fe400000000b7 */
[----:B0-----:R-:W-:Y:S01]  /*31e0*/  LOP3.LUT R112, R5, 0x6c, RZ, 0xfc, !PT ;  /* 0x0000006c05707812 */ /* 0x001fe200078efcff */
[----:B------:R0:W5:Y:S01]  /*31f0*/  @!P4 LDG.E.U16 R182, desc[UR14][R120.64] ;  /* 0x0000000e78b6c981 */ /* 0x000162000c1e1500 */
[----:B------:R-:W-:-:S02]  /*3200*/  ISETP.GE.AND P2, PT, R122, UR13, PT ;  /* 0x0000000d7a007c0c */ /* 0x000fc4000bf46270 */
[----:B------:R-:W-:Y:S01]  /*3210*/  LOP3.LUT R123, R5, 0x6a, RZ, 0xfc, !PT ;  /* 0x0000006a057b7812 */ /* 0x000fe200078efcff */
[----:B------:R2:W5:Y:S01]  /*3220*/  @!P3 LDG.E.U16 R183, desc[UR14][R118.64] ;  /* 0x0000000e76b7b981 */ /* 0x000562000c1e1500 */
[----:B------:R-:W-:Y:S01]  /*3230*/  ISETP.GE.AND P4, PT, R112, UR13, PT ;  /* 0x0000000d70007c0c */ /* 0x000fe2000bf86270 */
[----:B------:R-:W-:Y:S01]  /*3240*/  IMAD.WIDE R112, R34, 0x2, R110 ;  /* 0x0000000222707825 */ /* 0x000fe200078e026e */
[----:B------:R-:W-:Y:S02]  /*3250*/  PRMT R189, RZ, 0x7610, R189 ;  /* 0x00007610ffbd7816 */ /* 0x000fe400000000bd */
[----:B------:R-:W-:Y:S01]  /*3260*/  PRMT R186, RZ, 0x7610, R186 ;  /* 0x00007610ffba7816 */ /* 0x000fe200000000ba */
[--C-:B-1----:R-:W-:Y:S01]  /*3270*/  IMAD.WIDE R114, R33, 0x2, R110.reuse ;  /* 0x0000000221727825 */ /* 0x102fe200078e026e */
[----:B------:R-:W-:Y:S02]  /*3280*/  ISETP.GE.AND P3, PT, R123, UR13, PT ;  /* 0x0000000d7b007c0c */ /* 0x000fe4000bf66270 */
[C---:B------:R-:W-:Y:S01]  /*3290*/  LOP3.LUT R122, R5.reuse, 0x6e, RZ, 0xfc, !PT ;  /* 0x0000006e057a7812 */ /* 0x040fe200078efcff */
[----:B0-----:R-:W-:Y:S01]  /*32a0*/  IMAD.WIDE R120, R22, 0x2, R110 ;  /* 0x0000000216787825 */ /* 0x001fe200078e026e */
[----:B------:R-:W-:Y:S01]  /*32b0*/  LOP3.LUT R123, R5, 0x70, RZ, 0xfc, !PT ;  /* 0x00000070057b7812 */ /* 0x000fe200078efcff */
[----:B------:R0:W5:Y:S01]  /*32c0*/  @!P5 LDG.E.U16 R189, desc[UR14][R112.64] ;  /* 0x0000000e70bdd981 */ /* 0x000162000c1e1500 */
[----:B------:R-:W-:Y:S01]  /*32d0*/  PRMT R191, RZ, 0x7610, R191 ;  /* 0x00007610ffbf7816 */ /* 0x000fe200000000bf */
[----:B------:R-:W-:Y:S01]  /*32e0*/  IMAD.WIDE R116, R32, 0x2, R110 ;  /* 0x0000000220747825 */ /* 0x000fe200078e026e */
[----:B------:R-:W-:Y:S01]  /*32f0*/  PRMT R187, RZ, 0x7610, R187 ;  /* 0x00007610ffbb7816 */ /* 0x000fe200000000bb */
[----:B------:R1:W5:Y:S01]  /*3300*/  @!P6 LDG.E.U16 R186, desc[UR14][R114.64] ;  /* 0x0000000e72bae981 */ /* 0x000362000c1e1500 */
[----:B------:R-:W-:Y:S01]  /*3310*/  PRMT R188, RZ, 0x7610, R188 ;  /* 0x00007610ffbc7816 */ /* 0x000fe200000000bc */
[----:B--2---:R-:W-:Y:S01]  /*3320*/  IMAD.WIDE R118, R23, 0x2, R110 ;  /* 0x0000000217767825 */ /* 0x004fe200078e026e */
[----:B------:R-:W-:Y:S01]  /*3330*/  ISETP.GE.AND P5, PT, R122, UR13, PT ;  /* 0x0000000d7a007c0c */ /* 0x000fe2000bfa6270 */
[----:B------:R-:W2:Y:S01]  /*3340*/  @!P2 LDG.E.U16 R191, desc[UR14][R120.64] ;  /* 0x0000000e78bfa981 */ /* 0x000ea2000c1e1500 */
[----:B------:R-:W-:-:S02]  /*3350*/  ISETP.GE.AND P6, PT, R123, UR13, PT ;  /* 0x0000000d7b007c0c */ /* 0x000fc4000bfc6270 */
[C---:B0-----:R-:W-:Y:S01]  /*3360*/  LOP3.LUT R112, R5.reuse, 0x76, RZ, 0xfc, !PT ;  /* 0x0000007605707812 */ /* 0x041fe200078efcff */
[----:B------:R0:W2:Y:S01]  /*3370*/  @!P0 LDG.E.U16 R187, desc[UR14][R116.64] ;  /* 0x0000000e74bb8981 */ /* 0x0000a2000c1e1500 */
[C---:B------:R-:W-:Y:S02]  /*3380*/  LOP3.LUT R122, R5.reuse, 0x72, RZ, 0xfc, !PT ;  /* 0x00000072057a7812 */ /* 0x040fe400078efcff */
[----:B------:R-:W-:Y:S01]  /*3390*/  LOP3.LUT R123, R5, 0x74, RZ, 0xfc, !PT ;  /* 0x00000074057b7812 */ /* 0x000fe200078efcff */
[----:B------:R0:W2:Y:S01]  /*33a0*/  @!P1 LDG.E.U16 R188, desc[UR14][R118.64] ;  /* 0x0000000e76bc9981 */ /* 0x0000a2000c1e1500 */
[----:B------:R-:W-:Y:S01]  /*33b0*/  ISETP.GE.AND P2, PT, R112, UR13, PT ;  /* 0x0000000d70007c0c */ /* 0x000fe2000bf46270 */
[----:B------:R-:W-:Y:S01]  /*33c0*/  IMAD.WIDE R112, R21, 0x2, R110 ;  /* 0x0000000215707825 */ /* 0x000fe200078e026e */
[----:B------:R-:W-:Y:S02]  /*33d0*/  PRMT R190, RZ, 0x7610, R190 ;  /* 0x00007610ffbe7816 */ /* 0x000fe400000000be */
[----:B------:R-:W-:Y:S01]  /*33e0*/  PRMT R193, RZ, 0x7610, R193 ;  /* 0x00007610ffc17816 */ /* 0x000fe200000000c1 */
[----:B-1----:R-:W-:Y:S01]  /*33f0*/  IMAD.WIDE R114, R20, 0x2, R110 ;  /* 0x0000000214727825 */ /* 0x002fe200078e026e */
[----:B------:R-:W-:-:S02]  /*3400*/  ISETP.GE.AND P0, PT, R122, UR13, PT ;  /* 0x0000000d7a007c0c */ /* 0x000fc4000bf06270 */
[----:B------:R-:W-:Y:S01]  /*3410*/  ISETP.GE.AND P1, PT, R123, UR13, PT ;  /* 0x0000000d7b007c0c */ /* 0x000fe2000bf26270 */
[--C-:B0-----:R-:W-:Y:S01]  /*3420*/  IMAD.WIDE R116, R19, 0x2, R110.reuse ;  /* 0x0000000213747825 */ /* 0x101fe200078e026e */
[C---:B------:R-:W-:Y:S01]  /*3430*/  LOP3.LUT R122, R5.reuse, 0x78, RZ, 0xfc, !PT ;  /* 0x00000078057a7812 */ /* 0x040fe200078efcff */
[----:B------:R0:W2:Y:S01]  /*3440*/  @!P3 LDG.E.U16 R190, desc[UR14][R112.64] ;  /* 0x0000000e70beb981 */ /* 0x0000a2000c1e1500 */
[----:B------:R-:W-:Y:S01]  /*3450*/  LOP3.LUT R123, R5, 0x7a, RZ, 0xfc, !PT ;  /* 0x0000007a057b7812 */ /* 0x000fe200078efcff */
[----:B------:R-:W-:Y:S01]  /*3460*/  IMAD.WIDE R118, R18, 0x2, R110 ;  /* 0x0000000212767825 */ /* 0x000fe200078e026e */
[----:B------:R-:W-:Y:S01]  /*3470*/  PRMT R192, RZ, 0x7610, R192 ;  /* 0x00007610ffc07816 */ /* 0x000fe200000000c0 */
[----:B------:R1:W2:Y:S01]  /*3480*/  @!P4 LDG.E.U16 R193, desc[UR14][R114.64] ;  /* 0x0000000e72c1c981 */ /* 0x0002a2000c1e1500 */
[----:B------:R-:W-:Y:S02]  /*3490*/  PRMT R201, RZ, 0x7610, R201 ;  /* 0x00007610ffc97816 */ /* 0x000fe400000000c9 */
[----:B------:R-:W-:-:S02]  /*34a0*/  ISETP.GE.AND P3, PT, R122, UR13, PT ;  /* 0x0000000d7a007c0c */ /* 0x000fc4000bf66270 */
[----:B------:R-:W-:Y:S01]  /*34b0*/  ISETP.GE.AND P4, PT, R123, UR13, PT ;  /* 0x0000000d7b007c0c */ /* 0x000fe2000bf86270 */
[----:B------:R3:W2:Y:S01]  /*34c0*/  @!P5 LDG.E.U16 R192, desc[UR14][R116.64] ;  /* 0x0000000e74c0d981 */ /* 0x0006a2000c1e1500 */
[C---:B------:R-:W-:Y:S02]  /*34d0*/  LOP3.LUT R122, R5.reuse, 0x7c, RZ, 0xfc, !PT ;  /* 0x0000007c057a7812 */ /* 0x040fe400078efcff */
[----:B------:R-:W-:Y:S01]  /*34e0*/  LOP3.LUT R123, R5, 0x7e, RZ, 0xfc, !PT ;  /* 0x0000007e057b7812 */ /* 0x000fe200078efcff */
[----:B------:R-:W2:Y:S01]  /*34f0*/  @!P6 LDG.E.U16 R201, desc[UR14][R118.64] ;  /* 0x0000000e76c9e981 */ /* 0x000ea2000c1e1500 */
[----:B------:R-:W-:Y:S02]  /*3500*/  ISETP.GE.AND P5, PT, R122, UR13, PT ;  /* 0x0000000d7a007c0c */ /* 0x000fe4000bfa6270 */
[----:B------:R-:W-:Y:S01]  /*3510*/  ISETP.GE.AND P6, PT, R123, UR13, PT ;  /* 0x0000000d7b007c0c */ /* 0x000fe2000bfc6270 */
[----:B------:R-:W-:Y:S01]  /*3520*/  IMAD.WIDE R120, R17, 0x2, R110 ;  /* 0x0000000211787825 */ /* 0x000fe200078e026e */
[----:B------:R-:W-:-:S02]  /*3530*/  PRMT R198, RZ, 0x7610, R198 ;  /* 0x00007610ffc67816 */ /* 0x000fc400000000c6 */
[----:B------:R-:W-:Y:S01]  /*3540*/  PRMT R199, RZ, 0x7610, R199 ;  /* 0x00007610ffc77816 */ /* 0x000fe200000000c7 */
[----:B------:R-:W-:Y:S01]  /*3550*/  IMAD.WIDE R126, R16, 0x2, R110 ;  /* 0x00000002107e7825 */ /* 0x000fe200078e026e */
[----:B------:R-:W-:Y:S02]  /*3560*/  PRMT R200, RZ, 0x7610, R200 ;  /* 0x00007610ffc87816 */ /* 0x000fe400000000c8 */
[----:B------:R-:W-:Y:S01]  /*3570*/  PRMT R203, RZ, 0x7610, R203 ;  /* 0x00007610ffcb7816 */ /* 0x000fe200000000cb */
[----:B0-----:R-:W-:Y:S01]  /*3580*/  IMAD.WIDE R112, R15, 0x2, R110 ;  /* 0x000000020f707825 */ /* 0x001fe200078e026e */
[----:B------:R-:W-:Y:S01]  /*3590*/  PRMT R202, RZ, 0x7610, R202 ;  /* 0x00007610ffca7816 */ /* 0x000fe200000000ca */
[----:B------:R-:W2:Y:S01]  /*35a0*/  @!P0 LDG.E.U16 R198, desc[UR14][R120.64] ;  /* 0x0000000e78c68981 */ /* 0x000ea2000c1e1500 */
[----:B------:R-:W-:Y:S01]  /*35b0*/  PRMT R205, RZ, 0x7610, R205 ;  /* 0x00007610ffcd7816 */ /* 0x000fe200000000cd */
[----:B-1----:R-:W-:Y:S01]  /*35c0*/  IMAD.WIDE R114, R14, 0x2, R110 ;  /* 0x000000020e727825 */ /* 0x002fe200078e026e */
[----:B------:R-:W-:Y:S01]  /*35d0*/  PRMT R204, RZ, 0x7610, R204 ;  /* 0x00007610ffcc7816 */ /* 0x000fe200000000cc */
[----:B------:R-:W2:Y:S02]  /*35e0*/  @!P1 LDG.E.U16 R199, desc[UR14][R126.64] ;  /* 0x0000000e7ec79981 */ /* 0x000ea4000c1e1500 */
[----:B------:R-:W-:-:S02]  /*35f0*/  IMAD.WIDE R122, R13, 0x2, R110 ;  /* 0x000000020d7a7825 */ /* 0x000fc400078e026e */
[----:B------:R0:W2:Y:S02]  /*3600*/  @!P2 LDG.E.U16 R200, desc[UR14][R112.64] ;  /* 0x0000000e70c8a981 */ /* 0x0000a4000c1e1500 */
[--C-:B------:R-:W-:Y:S02]  /*3610*/  IMAD.WIDE R124, R12, 0x2, R110.reuse ;  /* 0x000000020c7c7825 */ /* 0x100fe400078e026e */
[----:B------:R1:W2:Y:S02]  /*3620*/  @!P3 LDG.E.U16 R203, desc[UR14][R114.64] ;  /* 0x0000000e72cbb981 */ /* 0x0002a4000c1e1500 */
[----:B---3--:R-:W-:Y:S02]  /*3630*/  IMAD.WIDE R116, R11, 0x2, R110 ;  /* 0x000000020b747825 */ /* 0x008fe400078e026e */
[----:B------:R3:W2:Y:S04]  /*3640*/  @!P4 LDG.E.U16 R202, desc[UR14][R122.64] ;  /* 0x0000000e7acac981 */ /* 0x0006a8000c1e1500 */
[----:B------:R-:W2:Y:S04]  /*3650*/  @!P5 LDG.E.U16 R205, desc[UR14][R124.64] ;  /* 0x0000000e7ccdd981 */ /* 0x000ea8000c1e1500 */
[----:B------:R4:W2:Y:S01]  /*3660*/  @!P6 LDG.E.U16 R204, desc[UR14][R116.64] ;  /* 0x0000000e74cce981 */ /* 0x0008a2000c1e1500 */
[----:B------:R-:W-:Y:S01]  /*3670*/  BAR.SYNC.DEFER_BLOCKING 0x0 ;  /* 0x0000000000007b1d */ /* 0x000fe20000010000 */
[----:B------:R-:W-:Y:S01]  /*3680*/  ISETP.GE.AND P0, PT, R6, UR13, PT ;  /* 0x0000000d06007c0c */ /* 0x000fe2000bf06270 */
[----:B0-----:R-:W-:-:S02]  /*3690*/  IMAD.MOV.U32 R112, RZ, RZ, R206 ;  /* 0x000000ffff707224 */ /* 0x001fc400078e00ce */
[----:B------:R-:W-:Y:S02]  /*36a0*/  IMAD.MOV.U32 R113, RZ, RZ, R207 ;  /* 0x000000ffff717224 */ /* 0x000fe400078e00cf */
[----:B-1----:R-:W-:Y:S02]  /*36b0*/  IMAD.MOV.U32 R114, RZ, RZ, R142 ;  /* 0x000000ffff727224 */ /* 0x002fe400078e008e */
[----:B------:R-:W-:Y:S01]  /*36c0*/  IMAD.MOV.U32 R115, RZ, RZ, R143 ;  /* 0x000000ffff737224 */ /* 0x000fe200078e008f */
[----:B------:R-:W-:Y:S01]  /*36d0*/  PRMT R209, RZ, 0x7610, R209 ;  /* 0x00007610ffd17816 */ /* 0x000fe200000000d1 */
[----:B------:R-:W-:Y:S01]  /*36e0*/  IMAD.WIDE R118, R8, 0x2, R112 ;  /* 0x0000000208767825 */ /* 0x000fe200078e0270 */
[----:B------:R-:W-:-:S03]  /*36f0*/  PRMT R207, RZ, 0x7610, R207 ;  /* 0x00007610ffcf7816 */ /* 0x000fc600000000cf */
[----:B------:R-:W-:Y:S01]  /*3700*/  IMAD.WIDE R120, R8, 0x2, R114 ;  /* 0x0000000208787825 */ /* 0x000fe200078e0272 */
[----:B------:R-:W-:-:S03]  /*3710*/  PRMT R213, RZ, 0x7610, R213 ;  /* 0x00007610ffd57816 */ /* 0x000fc600000000d5 */
[----:B---3--:R-:W-:Y:S02]  /*3720*/  IMAD.MOV.U32 R122, RZ, RZ, R132 ;  /* 0x000000ffff7a7224 */ /* 0x008fe400078e0084 */
[----:B------:R-:W-:Y:S02]  /*3730*/  IMAD.MOV.U32 R123, RZ, RZ, R133 ;  /* 0x000000ffff7b7224 */ /* 0x000fe400078e0085 */
[----:B----4-:R-:W-:Y:S01]  /*3740*/  IMAD.MOV.U32 R116, RZ, RZ, R130 ;  /* 0x000000ffff747224 */ /* 0x010fe200078e0082 */
[----:B------:R0:W3:Y:S01]  /*3750*/  @!P0 LDG.E.U16 R209, desc[UR14][R118.64] ;  /* 0x0000000e76d18981 */ /* 0x0000e2000c1e1500 */
[----:B------:R-:W-:-:S03]  /*3760*/  IMAD.MOV.U32 R117, RZ, RZ, R129 ;  /* 0x000000ffff757224 */ /* 0x000fc600078e0081 */
[----:B------:R1:W4:Y:S01]  /*3770*/  @!P0 LDG.E.U16 R207, desc[UR14][R120.64] ;  /* 0x0000000e78cf8981 */ /* 0x000322000c1e1500 */
[----:B------:R-:W-:Y:S01]  /*3780*/  IMAD.MOV.U32 R124, RZ, RZ, R128 ;  /* 0x000000ffff7c7224 */ /* 0x000fe200078e0080 */
[----:B------:R-:W-:Y:S01]  /*3790*/  PRMT R211, RZ, 0x7610, R211 ;  /* 0x00007610ffd37816 */ /* 0x000fe200000000d3 */
[----:B------:R-:W-:Y:S02]  /*37a0*/  IMAD.MOV.U32 R125, RZ, RZ, R131 ;  /* 0x000000ffff7d7224 */ /* 0x000fe400078e0083 */
[----:B0-----:R-:W-:Y:S02]  /*37b0*/  IMAD.MOV.U32 R118, RZ, RZ, R134 ;  /* 0x000000ffff767224 */ /* 0x001fe400078e0086 */
[----:B------:R-:W-:Y:S02]  /*37c0*/  IMAD.MOV.U32 R119, RZ, RZ, R135 ;  /* 0x000000ffff777224 */ /* 0x000fe400078e0087 */
[----:B-1----:R-:W-:Y:S02]  /*37d0*/  IMAD.MOV.U32 R120, RZ, RZ, R140 ;  /* 0x000000ffff787224 */ /* 0x002fe400078e008c */
[----:B------:R-:W-:Y:S01]  /*37e0*/  IMAD.MOV.U32 R121, RZ, RZ, R141 ;  /* 0x000000ffff797224 */ /* 0x000fe200078e008d */
[----:B------:R-:W-:Y:S01]  /*37f0*/  PRMT R206, RZ, 0x7610, R206 ;  /* 0x00007610ffce7816 */ /* 0x000fe200000000ce */
[----:B------:R-:W-:Y:S01]  /*3800*/  IMAD.WIDE R128, R8, 0x2, R122 ;  /* 0x0000000208807825 */ /* 0x000fe200078e027a */
[----:B------:R-:W-:-:S02]  /*3810*/  PRMT R215, RZ, 0x7610, R215 ;  /* 0x00007610ffd77816 */ /* 0x000fc400000000d7 */
[----:B------:R-:W-:Y:S01]  /*3820*/  PRMT R208, RZ, 0x7610, R208 ;  /* 0x00007610ffd07816 */ /* 0x000fe200000000d0 */
[C---:B------:R-:W-:Y:S01]  /*3830*/  IMAD.WIDE R132, R8.reuse, 0x2, R118 ;  /* 0x0000000208847825 */ /* 0x040fe200078e0276 */
[----:B------:R0:W3:Y:S03]  /*3840*/  @!P0 LDG.E.U16 R213, desc[UR14][R128.64] ;  /* 0x0000000e80d58981 */ /* 0x0000e6000c1e1500 */
[C---:B------:R-:W-:Y:S01]  /*3850*/  IMAD.WIDE R130, R8.reuse, 0x2, R120 ;  /* 0x0000000208827825 */ /* 0x040fe200078e0278 */
[----:B------:R1:W3:Y:S03]  /*3860*/  @!P0 LDG.E.U16 R211, desc[UR14][R132.64] ;  /* 0x0000000e84d38981 */ /* 0x0002e6000c1e1500 */
[C---:B------:R-:W-:Y:S01]  /*3870*/  IMAD.WIDE R134, R8.reuse, 0x2, R116 ;  /* 0x0000000208867825 */ /* 0x040fe200078e0274 */
[----:B------:R1:W3:Y:S03]  /*3880*/  @!P0 LDG.E.U16 R206, desc[UR14][R130.64] ;  /* 0x0000000e82ce8981 */ /* 0x0002e6000c1e1500 */
[----:B------:R-:W-:Y:S01]  /*3890*/  IMAD.WIDE R126, R8, 0x2, R124 ;  /* 0x00000002087e7825 */ /* 0x000fe200078e027c */
[----:B------:R1:W3:Y:S03]  /*38a0*/  @!P0 LDG.E.U16 R215, desc[UR14][R134.64] ;  /* 0x0000000e86d78981 */ /* 0x0002e6000c1e1500 */
[----:B0-----:R-:W-:Y:S01]  /*38b0*/  IMAD.MOV.U32 R128, RZ, RZ, R196 ;  /* 0x000000ffff807224 */ /* 0x001fe200078e00c4 */
[----:B------:R0:W3:Y:S01]  /*38c0*/  @!P0 LDG.E.U16 R208, desc[UR14][R126.64] ;  /* 0x0000000e7ed08981 */ /* 0x0000e2000c1e1500 */
[----:B------:R-:W-:-:S02]  /*38d0*/  IMAD.MOV.U32 R129, RZ, RZ, R195 ;  /* 0x000000ffff817224 */ /* 0x000fc400078e00c3 */
[----:B-1----:R-:W-:Y:S02]  /*38e0*/  IMAD.MOV.U32 R132, RZ, RZ, R138 ;  /* 0x000000ffff847224 */ /* 0x002fe400078e008a */
[----:B------:R-:W-:Y:S02]  /*38f0*/  IMAD.MOV.U32 R133, RZ, RZ, R139 ;  /* 0x000000ffff857224 */ /* 0x000fe400078e008b */
[----:B------:R-:W-:Y:S02]  /*3900*/  IMAD.MOV.U32 R130, RZ, RZ, R148 ;  /* 0x000000ffff827224 */ /* 0x000fe400078e0094 */
[----:B------:R-:W-:Y:S02]  /*3910*/  IMAD.MOV.U32 R131, RZ, RZ, R149 ;  /* 0x000000ffff837224 */ /* 0x000fe400078e0095 */
[----:B------:R-:W-:Y:S02]  /*3920*/  IMAD.MOV.U32 R134, RZ, RZ, R136 ;  /* 0x000000ffff867224 */ /* 0x000fe400078e0088 */
[----:B------:R-:W-:Y:S01]  /*3930*/  IMAD.MOV.U32 R135, RZ, RZ, R137 ;  /* 0x000000ffff877224 */ /* 0x000fe200078e0089 */
[----:B------:R-:W-:Y:S01]  /*3940*/  PRMT R196, RZ, 0x7610, R196 ;  /* 0x00007610ffc47816 */ /* 0x000fe200000000c4 */
[--C-:B0-----:R-:W-:Y:S01]  /*3950*/  IMAD.MOV.U32 R126, RZ, RZ, R194.reuse ;  /* 0x000000ffff7e7224 */ /* 0x101fe200078e00c2 */
[----:B------:R-:W-:Y:S01]  /*3960*/  PRMT R194, RZ, 0x7610, R194 ;  /* 0x00007610ffc27816 */ /* 0x000fe200000000c2 */
[----:B------:R-:W-:Y:S01]  /*3970*/  IMAD.MOV.U32 R127, RZ, RZ, R197 ;  /* 0x000000ffff7f7224 */ /* 0x000fe200078e00c5 */
[----:B------:R-:W-:Y:S01]  /*3980*/  PRMT R195, RZ, 0x7610, R195 ;  /* 0x00007610ffc37816 */ /* 0x000fe200000000c3 */
[----:B------:R-:W-:Y:S01]  /*3990*/  IMAD.WIDE R138, R8, 0x2, R132 ;  /* 0x00000002088a7825 */ /* 0x000fe200078e0284 */
[----:B------:R-:W-:-:S03]  /*39a0*/  PRMT R197, RZ, 0x7610, R197 ;  /* 0x00007610ffc57816 */ /* 0x000fc600000000c5 */
[C---:B------:R-:W-:Y:S01]  /*39b0*/  IMAD.WIDE R142, R8.reuse, 0x2, R128 ;  /* 0x00000002088e7825 */ /* 0x040fe200078e0280 */
[----:B------:R-:W-:Y:S01]  /*39c0*/  PRMT R217, RZ, 0x7610, R217 ;  /* 0x00007610ffd97816 */ /* 0x000fe200000000d9 */
[----:B------:R0:W3:Y:S02]  /*39d0*/  @!P0 LDG.E.U16 R194, desc[UR14][R138.64] ;  /* 0x0000000e8ac28981 */ /* 0x0000e4000c1e1500 */
[C---:B------:R-:W-:Y:S02]  /*39e0*/  IMAD.WIDE R136, R8.reuse, 0x2, R134 ;  /* 0x0000000208887825 */ /* 0x040fe400078e0286 */
[----:B------:R1:W3:Y:S02]  /*39f0*/  @!P0 LDG.E.U16 R196, desc[UR14][R142.64] ;  /* 0x0000000e8ec48981 */ /* 0x0002e4000c1e1500 */
[C---:B------:R-:W-:Y:S02]  /*3a00*/  IMAD.WIDE R140, R8.reuse, 0x2, R130 ;  /* 0x00000002088c7825 */ /* 0x040fe400078e0282 */
[----:B------:R1:W3:Y:S02]  /*3a10*/  @!P0 LDG.E.U16 R195, desc[UR14][R136.64] ;  /* 0x0000000e88c38981 */ /* 0x0002e4000c1e1500 */
[----:B------:R-:W-:-:S02]  /*3a20*/  IMAD.WIDE R148, R8, 0x2, R126 ;  /* 0x0000000208947825 */ /* 0x000fc400078e027e */
[----:B------:R1:W3:Y:S02]  /*3a30*/  @!P0 LDG.E.U16 R197, desc[UR14][R140.64] ;  /* 0x0000000e8cc58981 */ /* 0x0002e4000c1e1500 */
[----:B0-----:R-:W-:Y:S02]  /*3a40*/  IMAD.MOV.U32 R138, RZ, RZ, R144 ;  /* 0x000000ffff8a7224 */ /* 0x001fe400078e0090 */
[----:B------:R-:W-:Y:S01]  /*3a50*/  IMAD.MOV.U32 R139, RZ, RZ, R145 ;  /* 0x000000ffff8b7224 */ /* 0x000fe200078e0091 */
[----:B------:R-:W-:Y:S01]  /*3a60*/  PRMT R210, RZ, 0x7610, R210 ;  /* 0x00007610ffd27816 */ /* 0x000fe200000000d2 */
[----:B-1----:R-:W-:Y:S01]  /*3a70*/  IMAD.MOV.U32 R142, RZ, RZ, R146 ;  /* 0x000000ffff8e7224 */ /* 0x002fe200078e0092 */
[----:B------:R0:W3:Y:S01]  /*3a80*/  @!P0 LDG.E.U16 R217, desc[UR14][R148.64] ;  /* 0x0000000e94d98981 */ /* 0x0000e2000c1e1500 */
[----:B------:R-:W-:Y:S02]  /*3a90*/  IMAD.MOV.U32 R143, RZ, RZ, R147 ;  /* 0x000000ffff8f7224 */ /* 0x000fe400078e0093 */
[----:B------:R-:W-:-:S02]  /*3aa0*/  IMAD.MOV.U32 R136, RZ, RZ, R184 ;  /* 0x000000ffff887224 */ /* 0x000fc400078e00b8 */
[----:B------:R-:W-:Y:S02]  /*3ab0*/  IMAD.MOV.U32 R137, RZ, RZ, R185 ;  /* 0x000000ffff897224 */ /* 0x000fe400078e00b9 */
[----:B------:R-:W-:Y:S02]  /*3ac0*/  IMAD.MOV.U32 R140, RZ, RZ, R150 ;  /* 0x000000ffff8c7224 */ /* 0x000fe400078e0096 */
[----:B------:R-:W-:Y:S01]  /*3ad0*/  IMAD.MOV.U32 R141, RZ, RZ, R151 ;  /* 0x000000ffff8d7224 */ /* 0x000fe200078e0097 */
[----:B------:R-:W-:Y:S01]  /*3ae0*/  PRMT R184, RZ, 0x7610, R184 ;  /* 0x00007610ffb87816 */ /* 0x000fe200000000b8 */
[C---:B------:R-:W-:Y:S01]  /*3af0*/  IMAD.WIDE R144, R8.reuse, 0x2, R142 ;  /* 0x0000000208907825 */ /* 0x040fe200078e028e */
[----:B------:R-:W-:Y:S02]  /*3b00*/  PRMT R185, RZ, 0x7610, R185 ;  /* 0x00007610ffb97816 */ /* 0x000fe400000000b9 */
[----:B------:R-:W-:Y:S01]  /*3b10*/  PRMT R219, RZ, 0x7610, R219 ;  /* 0x00007610ffdb7816 */ /* 0x000fe200000000db */
[C---:B------:R-:W-:Y:S01]  /*3b20*/  IMAD.WIDE R146, R8.reuse, 0x2, R138 ;  /* 0x0000000208927825 */ /* 0x040fe200078e028a */
[----:B------:R-:W3:Y:S03]  /*3b30*/  @!P0 LDG.E.U16 R184, desc[UR14][R144.64] ;  /* 0x0000000e90b88981 */ /* 0x000ee6000c1e1500 */
[C---:B0-----:R-:W-:Y:S01]  /*3b40*/  IMAD.WIDE R148, R8.reuse, 0x2, R140 ;  /* 0x0000000208947825 */ /* 0x041fe200078e028c */
[----:B------:R-:W3:Y:S03]  /*3b50*/  @!P0 LDG.E.U16 R210, desc[UR14][R146.64] ;  /* 0x0000000e92d28981 */ /* 0x000ee6000c1e1500 */
[----:B------:R-:W-:Y:S01]  /*3b60*/  IMAD.WIDE R150, R8, 0x2, R136 ;  /* 0x0000000208967825 */ /* 0x000fe200078e0288 */
[----:B------:R-:W3:Y:S04]  /*3b70*/  @!P0 LDG.E.U16 R185, desc[UR14][R148.64] ;  /* 0x0000000e94b98981 */ /* 0x000ee8000c1e1500 */
[----:B------:R-:W3:Y:S04]  /*3b80*/  @!P0 LDG.E.U16 R219, desc[UR14][R150.64] ;  /* 0x0000000e96db8981 */ /* 0x000ee8000c1e1500 */
[----:B------:R-:W-:Y:S04]  /*3b90*/  STS.U16 [R0+UR12], R95 ;  /* 0x0000005f00007988 */ /* 0x000fe8000800040c */
[----:B------:R-:W-:Y:S04]  /*3ba0*/  STS.U16 [R0+UR12+0x400], R99 ;  /* 0x0004006300007988 */ /* 0x000fe8000800040c */
[----:B------:R-:W-:Y:S04]  /*3bb0*/  STS.U16 [R0+UR12+0x800], R103 ;  /* 0x0008006700007988 */ /* 0x000fe8000800040c */
[----:B-----5:R-:W-:Y:S04]  /*3bc0*/  STS.U16 [R0+UR12+0xc00], R107 ;  /* 0x000c006b00007988 */ /* 0x020fe8000800040c */
[----:B------:R-:W-:Y:S04]  /*3bd0*/  STS.U16 [R0+UR12+0x1000], R153 ;  /* 0x0010009900007988 */ /* 0x000fe8000800040c */
        /* <DEDUP_REMOVED lines=8> */
[----:B--2---:R-:W-:Y:S04]  /*3c60*/  STS.U16 [R0+UR12+0x3400], R191 ;  /* 0x003400bf00007988 */ /* 0x004fe8000800040c */
        /* <DEDUP_REMOVED lines=50> */
[----:B----4-:R-:W-:Y:S04]  /*3f90*/  STS.U16 [R2+UR12+0x4000], R207 ;  /* 0x004000cf02007988 */ /* 0x010fe8000800040c */
[----:B---3--:R-:W-:Y:S04]  /*3fa0*/  STS.U16 [R2+UR12+0x4400], R215 ;  /* 0x004400d702007988 */ /* 0x008fe8000800040c */
[----:B------:R-:W-:Y:S04]  /*3fb0*/  STS.U16 [R84+UR12+0x4080], R209 ;  /* 0x004080d154007988 */ /* 0x000fe8000800040c */
[----:B------:R-:W-:Y:S04]  /*3fc0*/  STS.U16 [R84+UR12+0x4480], R195 ;  /* 0x004480c354007988 */ /* 0x000fe8000800040c */
[----:B------:R-:W-:Y:S04]  /*3fd0*/  STS.U16 [R85+UR12+0x4100], R208 ;  /* 0x004100d055007988 */ /* 0x000fe8000800040c */
[----:B------:R0:W-:Y:S04]  /*3fe0*/  STS.U16 [R85+UR12+0x4500], R194 ;  /* 0x004500c255007988 */ /* 0x0001e8000800040c */
[----:B------:R-:W-:Y:S04]  /*3ff0*/  STS.U16 [R86+UR12+0x4180], R213 ;  /* 0x004180d556007988 */ /* 0x000fe8000800040c */
[----:B------:R1:W-:Y:S04]  /*4000*/  STS.U16 [R86+UR12+0x4580], R197 ;  /* 0x004580c556007988 */ /* 0x0003e8000800040c */
[----:B------:R-:W-:Y:S04]  /*4010*/  STS.U16 [R87+UR12+0x4200], R206 ;  /* 0x004200ce57007988 */ /* 0x000fe8000800040c */
[----:B------:R2:W-:Y:S04]  /*4020*/  STS.U16 [R87+UR12+0x4600], R196 ;  /* 0x004600c457007988 */ /* 0x0005e8000800040c */
[----:B------:R-:W-:Y:S04]  /*4030*/  STS.U16 [R88+UR12+0x4280], R211 ;  /* 0x004280d358007988 */ /* 0x000fe8000800040c */
[----:B------:R-:W-:Y:S04]  /*4040*/  STS.U16 [R88+UR12+0x4680], R217 ;  /* 0x004680d958007988 */ /* 0x000fe8000800040c */
[----:B------:R-:W-:Y:S04]  /*4050*/  STS.U16 [R89+UR12+0x4300], R184 ;  /* 0x004300b859007988 */ /* 0x000fe8000800040c */
[----:B------:R-:W-:Y:S04]  /*4060*/  STS.U16 [R89+UR12+0x4700], R210 ;  /* 0x004700d259007988 */ /* 0x000fe8000800040c */
[----:B------:R3:W-:Y:S04]  /*4070*/  STS.U16 [R90+UR12+0x4380], R185 ;  /* 0x004380b95a007988 */ /* 0x0007e8000800040c */
[----:B------:R4:W-:Y:S01]  /*4080*/  STS.U16 [R90+UR12+0x4780], R219 ;  /* 0x004780db5a007988 */ /* 0x0009e2000800040c */
[----:B------:R5:W-:Y:S06]  /*4090*/  MEMBAR.ALL.CTA ;  /* 0x0000000000007992 */ /* 0x000bec0000008000 */
[----:B-----5:R-:W5:Y:S02]  /*40a0*/  FENCE.VIEW.ASYNC.S ;  /* 0x00000000000073c6 */ /* 0x020f640000000000 */
[----:B-----5:R-:W-:Y:S06]  /*40b0*/  BAR.SYNC.DEFER_BLOCKING 0x0 ;  /* 0x0000000000007b1d */ /* 0x020fec0000010000 */
[----:B------:R-:W-:Y:S01]  /*40c0*/  UMOV UR9, 0x40000040 ;  /* 0x4000004000097882 */ /* 0x000fe20000000000 */
[----:B------:R-:W-:Y:S01]  /*40d0*/  UMOV UR11, 0x40000040 ;  /* 0x40000040000b7882 */ /* 0x000fe20000000000 */
[----:B------:R-:W-:-:S06]  /*40e0*/  WARPGROUP.ARRIVE ;  /* 0x00000000000079c5 */ /* 0x000fcc0000000000 */
[----:B------:R-:W-:Y:S04]  /*40f0*/  HGMMA.64x16x16.F32 R24, gdesc[UR8].tnspA, R24 ;  /* 0x20200000081879f0 */ /* 0x000fe80008700818 */
[----:B------:R-:W-:Y:S04]  /*4100*/  HGMMA.64x16x16.F32 R24, gdesc[UR4].tnspA, R24 ;  /* 0x20200000041879f0 */ /* 0x000fe80008700818 */
[----:B------:R-:W-:Y:S04]  /*4110*/  HGMMA.64x16x16.F32 R24, gdesc[UR36].tnspA, R24 ;  /* 0x20200000241879f0 */ /* 0x000fe80008700818 */
[----:B------:R-:W-:Y:S04]  /*4120*/  HGMMA.64x16x16.F32 R24, gdesc[UR32].tnspA, R24 ;  /* 0x20200000201879f0 */ /* 0x000fe80008700818 */
[----:B------:R-:W-:Y:S04]  /*4130*/  HGMMA.64x16x16.F32 R24, gdesc[UR28].tnspA, R24 ;  /* 0x202000001c1879f0 */ /* 0x000fe80008700818 */
[----:B------:R-:W-:Y:S04]  /*4140*/  HGMMA.64x16x16.F32 R24, gdesc[UR24].tnspA, R24 ;  /* 0x20200000181879f0 */ /* 0x000fe80008700818 */
[----:B------:R-:W-:Y:S01]  /*4150*/  HGMMA.64x16x16.F32 R24, gdesc[UR20].tnspA, R24 ;  /* 0x20200000141879f0 */ /* 0x000fe20008700818 */
[----:B------:R-:W-:-:S05]  /*4160*/  VIADD R83, R83, 0xffffffff ;  /* 0xffffffff53537836 */ /* 0x000fca0000000000 */
[----:B------:R-:W-:Y:S01]  /*4170*/  ISETP.NE.U32.AND P0, PT, R83, RZ, PT ;  /* 0x000000ff5300720c */ /* 0x000fe20003f05070 */
[C---:B0-----:R-:W-:Y:S01]  /*4180*/  IMAD.WIDE R194, R9.reuse, 0x2, R126 ;  /* 0x0000000209c27825 */ /* 0x041fe200078e027e */
[----:B------:R-:W-:Y:S03]  /*4190*/  HGMMA.64x16x16.F32 R24, gdesc[UR16].tnspA, R24, gsb0 ;  /* 0x20200000101879f0 */ /* 0x000fe60008000818 */
[----:B------:R-:W-:-:S04]  /*41a0*/  IMAD.WIDE R128, R9, 0x2, R128 ;  /* 0x0000000209807825 */ /* 0x000fc800078e0280 */
[----:B-1----:R-:W-:Y:S02]  /*41b0*/  IMAD.MOV.U32 R197, RZ, RZ, R195 ;  /* 0x000000ffffc57224 */ /* 0x002fe400078e00c3 */
[----:B--2---:R-:W-:Y:S02]  /*41c0*/  IMAD.MOV.U32 R196, RZ, RZ, R128 ;  /* 0x000000ffffc47224 */ /* 0x004fe400078e0080 */
[----:B------:R-:W-:Y:S02]  /*41d0*/  IMAD.MOV.U32 R195, RZ, RZ, R129 ;  /* 0x000000ffffc37224 */ /* 0x000fe400078e0081 */
[----:B------:R-:W-:Y:S01]  /*41e0*/  IMAD.WIDE R128, R9, 0x2, R116 ;  /* 0x0000000209807825 */ /* 0x000fe200078e0274 */
[----:B------:R-:W-:-:S03]  /*41f0*/  UIADD3 UR13, UR13, -0x80, URZ ;  /* 0xffffff800d0d7890 */ /* 0x000fc6000fffe03f */
[----:B------:R-:W-:-:S04]  /*4200*/  IMAD.WIDE R124, R9, 0x2, R124 ;  /* 0x00000002097c7825 */ /* 0x000fc800078e027c */
[----:B---3--:R-:W-:-:S04]  /*4210*/  IMAD.WIDE R184, R9, 0x2, R136 ;  /* 0x0000000209b87825 */ /* 0x008fc800078e0288 */
[----:B------:R-:W-:-:S04]  /*4220*/  IMAD.WIDE R144, R9, 0x2, R138 ;  /* 0x0000000209907825 */ /* 0x000fc800078e028a */
[----:B------:R-:W-:-:S04]  /*4230*/  IMAD.WIDE R148, R9, 0x2, R130 ;  /* 0x0000000209947825 */ /* 0x000fc800078e0282 */
[----:B------:R-:W-:-:S04]  /*4240*/  IMAD.WIDE R138, R9, 0x2, R132 ;  /* 0x00000002098a7825 */ /* 0x000fc800078e0284 */
[----:B------:R-:W-:-:S04]  /*4250*/  IMAD.WIDE R136, R9, 0x2, R134 ;  /* 0x0000000209887825 */ /* 0x000fc800078e0286 */
[----:B------:R-:W-:-:S04]  /*4260*/  IMAD.WIDE R150, R9, 0x2, R140 ;  /* 0x0000000209967825 */ /* 0x000fc800078e028c */
[----:B------:R-:W-:-:S04]  /*4270*/  IMAD.WIDE R146, R9, 0x2, R142 ;  /* 0x0000000209927825 */ /* 0x000fc800078e028e */
[----:B------:R-:W-:Y:S02]  /*4280*/  IMAD.MOV.U32 R130, RZ, RZ, R128 ;  /* 0x000000ffff827224 */ /* 0x000fe400078e0080 */
[----:B------:R-:W-:Y:S01]  /*4290*/  IMAD.WIDE R134, R9, 0x2, R118 ;  /* 0x0000000209867825 */ /* 0x000fe200078e0276 */
[----:B------:R-:W-:-:S03]  /*42a0*/  WARPGROUP.DEPBAR.LE gsb0, 0x0 ;  /* 0x00008000000079c5 */ /* 0x000fc60000010000 */
[----:B------:R-:W-:-:S04]  /*42b0*/  IMAD.WIDE R140, R9, 0x2, R120 ;  /* 0x00000002098c7825 */ /* 0x000fc800078e0278 */
[----:B------:R-:W-:-:S04]  /*42c0*/  IMAD.WIDE R132, R9, 0x2, R122 ;  /* 0x0000000209847825 */ /* 0x000fc800078e027a */
[----:B------:R-:W-:Y:S02]  /*42d0*/  IMAD.MOV.U32 R128, RZ, RZ, R124 ;  /* 0x000000ffff807224 */ /* 0x000fe400078e007c */
[----:B------:R-:W-:Y:S02]  /*42e0*/  IMAD.MOV.U32 R131, RZ, RZ, R125 ;  /* 0x000000ffff837224 */ /* 0x000fe400078e007d */
[----:B------:R-:W-:-:S04]  /*42f0*/  IMAD.WIDE R206, R9, 0x2, R112 ;  /* 0x0000000209ce7825 */ /* 0x000fc800078e0270 */
[----:B------:R-:W-:-:S04]  /*4300*/  IMAD.WIDE R142, R9, 0x2, R114 ;  /* 0x00000002098e7825 */ /* 0x000fc800078e0272 */
[----:B------:R-:W-:Y:S01]  /*4310*/  IMAD.WIDE R110, R81, 0x2, R110 ;  /* 0x00000002516e7825 */ /* 0x000fe200078e026e */
[----:B----4-:R-:W-:Y:S06]  /*4320*/  @P0 BRA `(.L_x_1) ;  /* 0xffffffdc00d40947 */ /* 0x010fec000383ffff */
[----:B------:R-:W-:Y:S02]  /*4330*/  F2FP.F16.F32.PACK_AB R27, R31, R27 ;  /* 0x0000001b1f1b723e */ /* 0x000fe400000000ff */
[----:B------:R-:W-:Y:S02]  /*4340*/  F2FP.F16.F32.PACK_AB R26, R30, R26 ;  /* 0x0000001a1e1a723e */ /* 0x000fe400000000ff */
[----:B------:R-:W-:Y:S02]  /*4350*/  F2FP.F16.F32.PACK_AB R25, R29, R25 ;  /* 0x000000191d19723e */ /* 0x000fe400000000ff */
[----:B------:R-:W-:-:S07]  /*4360*/  F2FP.F16.F32.PACK_AB R24, R28, R24 ;  /* 0x000000181c18723e */ /* 0x000fce00000000ff */
.L_x_0:
[----:B------:R-:W-:Y:S01]  /*4370*/  BAR.SYNC.DEFER_BLOCKING 0x0 ;  /* 0x0000000000007b1d */ /* 0x000fe20000010000 */
[C---:B------:R-:W-:Y:S01]  /*4380*/  IMAD.SHL.U32 R0, R7.reuse, 0x10, RZ ;  /* 0x0000001007007824 */ /* 0x040fe200078e00ff */
[----:B------:R-:W-:Y:S01]  /*4390*/  LEA R6, R6, UR12, 0x4 ;  /* 0x0000000c06067c11 */ /* 0x000fe2000f8e20ff */
[C---:B------:R-:W-:Y:S01]  /*43a0*/  IMAD.SHL.U32 R2, R7.reuse, 0x80, RZ ;  /* 0x0000008007027824 */ /* 0x040fe200078e00ff */
[----:B------:R-:W-:Y:S01]  /*43b0*/  LOP3.LUT R15, R4, 0xe, R5, 0xfe, !PT ;  /* 0x0000000e040f7812 */ /* 0x000fe200078efe05 */
[----:B------:R-:W-:Y:S01]  /*43c0*/  IMAD.SHL.U32 R7, R7, 0x8, RZ ;  /* 0x0000000807077824 */ /* 0x000fe200078e00ff */
[----:B------:R-:W-:Y:S01]  /*43d0*/  LOP3.LUT R0, R0, 0x70, RZ, 0xc0, !PT ;  /* 0x0000007000007812 */ /* 0x000fe200078ec0ff */
[----:B------:R-:W-:Y:S01]  /*43e0*/  ULDC.64 UR6, c[0x0][0x228] ;  /* 0x00008a0000067ab9 */ /* 0x000fe20000000a00 */
[----:B------:R-:W-:Y:S01]  /*43f0*/  LOP3.LUT R9, R2, 0x400, RZ, 0xc0, !PT ;  /* 0x0000040002097812 */ /* 0x000fe200078ec0ff */
[----:B------:R-:W-:Y:S01]  /*4400*/  ULDC UR4, c[0x0][0x244] ;  /* 0x0000910000047ab9 */ /* 0x000fe20000000800 */
[----:B------:R-:W-:-:S02]  /*4410*/  LOP3.LUT R7, R7, 0x380, RZ, 0xc0, !PT ;  /* 0x0000038007077812 */ /* 0x000fc400078ec0ff */
[----:B------:R-:W-:Y:S02]  /*4420*/  IADD3 R0, R9, UR12, R0 ;  /* 0x0000000c09007c10 */ /* 0x000fe4000fffe000 */
[C---:B------:R-:W-:Y:S01]  /*4430*/  ISETP.GE.AND P0, PT, R3.reuse, UR6, PT ;  /* 0x0000000603007c0c */ /* 0x040fe2000bf06270 */
[----:B------:R-:W-:Y:S01]  /*4440*/  IMAD R3, R3, UR4, RZ ;  /* 0x0000000403037c24 */ /* 0x000fe2000f8e02ff */
[C---:B------:R-:W-:Y:S01]  /*4450*/  LOP3.LUT R2, R4.reuse, R5, RZ, 0xfc, !PT ;  /* 0x0000000504027212 */ /* 0x040fe200078efcff */
[----:B------:R-:W-:Y:S01]  /*4460*/  IMAD.IADD R7, R7, 0x1, R0 ;  /* 0x0000000107077824 */ /* 0x000fe200078e0200 */
[----:B------:R-:W-:Y:S01]  /*4470*/  LOP3.LUT R0, R4, 0x2, R5, 0xfe, !PT ;  /* 0x0000000204007812 */ /* 0x000fe200078efe05 */
[----:B------:R-:W-:Y:S01]  /*4480*/  ULDC UR6, c[0x0][0x248] ;  /* 0x0000920000067ab9 */ /* 0x000fe20000000800 */
[----:B------:R-:W-:Y:S01]  /*4490*/  ULDC.64 UR4, c[0x0][0x220] ;  /* 0x0000880000047ab9 */ /* 0x000fe20000000a00 */
[----:B------:R-:W-:Y:S01]  /*44a0*/  ISETP.LT.AND P1, PT, R2, UR7, !P0 ;  /* 0x0000000702007c0c */ /* 0x000fe2000c721270 */
[----:B------:R-:W-:Y:S01]  /*44b0*/  IMAD R14, R15, UR6, RZ ;  /* 0x000000060f0e7c24 */ /* 0x000fe2000f8e02ff */
[C---:B------:R-:W-:Y:S01]  /*44c0*/  LEA R12, P2, R3.reuse, UR4, 0x1 ;  /* 0x00000004030c7c11 */ /* 0x040fe2000f8408ff */
[----:B------:R0:W-:Y:S01]  /*44d0*/  STSM.16.M88.4 [R7], R24 ;  /* 0x0000001807007844 */ /* 0x0001e20000000200 */
[----:B------:R-:W-:Y:S01]  /*44e0*/  IMAD R8, R0, UR6, RZ ;  /* 0x0000000600087c24 */ /* 0x000fe2000f8e02ff */
[----:B------:R-:W-:Y:S01]  /*44f0*/  BAR.SYNC.DEFER_BLOCKING 0x0 ;  /* 0x0000000000007b1d */ /* 0x000fe20000010000 */
[----:B------:R-:W-:-:S02]  /*4500*/  LEA.HI.X.SX32 R20, R3, UR5, 0x1, P2 ;  /* 0x0000000503147c11 */ /* 0x000fc400090f0eff */
[----:B------:R-:W-:Y:S02]  /*4510*/  ISETP.LT.AND P4, PT, R0, UR7, !P0 ;  /* 0x0000000700007c0c */ /* 0x000fe4000c781270 */
[C-C-:B------:R-:W-:Y:S02]  /*4520*/  LOP3.LUT R21, R4.reuse, 0xc, R5.reuse, 0xfe, !PT ;  /* 0x0000000c04157812 */ /* 0x140fe400078efe05 */
[C-C-:B------:R-:W-:Y:S02]  /*4530*/  LOP3.LUT R22, R4.reuse, 0xa, R5.reuse, 0xfe, !PT ;  /* 0x0000000a04167812 */ /* 0x140fe400078efe05 */
[----:B------:R-:W-:Y:S01]  /*4540*/  LOP3.LUT R0, R4, 0x8, R5, 0xfe, !PT ;  /* 0x0000000804007812 */ /* 0x000fe200078efe05 */
[----:B------:R-:W-:Y:S02]  /*4550*/  IMAD R13, R21, UR6, RZ ;  /* 0x00000006150d7c24 */ /* 0x000fe4000f8e02ff */
[----:B0-----:R-:W-:Y:S02]  /*4560*/  IMAD R7, R2, UR6, RZ ;  /* 0x0000000602077c24 */ /* 0x001fe4000f8e02ff */
[----:B------:R-:W-:-:S03]  /*4570*/  IMAD R11, R22, UR6, RZ ;  /* 0x00000006160b7c24 */ /* 0x000fc6000f8e02ff */
[----:B------:R-:W-:-:S04]  /*4580*/  LEA R2, P2, R7, R12, 0x1 ;  /* 0x0000000c07027211 */ /* 0x000fc800078408ff */
[----:B------:R-:W-:Y:S01]  /*4590*/  LEA.HI.X.SX32 R3, R7, R20, 0x1, P2 ;  /* 0x0000001407037211 */ /* 0x000fe200010f0eff */
[----:B------:R0:W1:Y:S02]  /*45a0*/  LDS.128 R16, [R6] ;  /* 0x0000000006107984 */ /* 0x0000640000000c00 */
[----:B0-----:R-:W-:-:S04]  /*45b0*/  LEA R6, P3, R8, R12, 0x1 ;  /* 0x0000000c08067211 */ /* 0x001fc800078608ff */
[----:B------:R-:W-:Y:S02]  /*45c0*/  LEA.HI.X.SX32 R7, R8, R20, 0x1, P3 ;  /* 0x0000001408077211 */ /* 0x000fe400018f0eff */
[C-C-:B------:R-:W-:Y:S02]  /*45d0*/  LOP3.LUT R8, R4.reuse, 0x6, R5.reuse, 0xfe, !PT ;  /* 0x0000000604087812 */ /* 0x140fe400078efe05 */
[----:B------:R-:W-:Y:S02]  /*45e0*/  LOP3.LUT R4, R4, 0x4, R5, 0xfe, !PT ;  /* 0x0000000404047812 */ /* 0x000fe400078efe05 */
[----:B------:R-:W-:Y:S01]  /*45f0*/  ISETP.LT.AND P3, PT, R0, UR7, !P0 ;  /* 0x0000000700007c0c */ /* 0x000fe2000c761270 */
[----:B------:R-:W-:Y:S01]  /*4600*/  IMAD R9, R8, UR6, RZ ;  /* 0x0000000608097c24 */ /* 0x000fe2000f8e02ff */
[C---:B------:R-:W-:Y:S01]  /*4610*/  ISETP.LT.AND P5, PT, R4.reuse, UR7, !P0 ;  /* 0x0000000704007c0c */ /* 0x040fe2000c7a1270 */
[----:B------:R-:W-:Y:S02]  /*4620*/  IMAD R5, R4, UR6, RZ ;  /* 0x0000000604057c24 */ /* 0x000fe4000f8e02ff */
[----:B------:R-:W-:-:S03]  /*4630*/  IMAD R0, R0, UR6, RZ ;  /* 0x0000000600007c24 */ /* 0x000fc6000f8e02ff */
[----:B------:R-:W-:-:S04]  /*4640*/  LEA R4, P6, R5, R12, 0x1 ;  /* 0x0000000c05047211 */ /* 0x000fc800078c08ff */
[----:B------:R-:W-:Y:S01]  /*4650*/  LEA.HI.X.SX32 R5, R5, R20, 0x1, P6 ;  /* 0x0000001405057211 */ /* 0x000fe200030f0eff */
[----:B-1----:R0:W-:Y:S04]  /*4660*/  @P1 STG.E.U16 desc[UR14][R2.64], R16 ;  /* 0x0000001002001986 */ /* 0x0021e8000c10150e */
[----:B------:R1:W-:Y:S01]  /*4670*/  @P4 STG.E.U16 desc[UR14][R6.64], R17 ;  /* 0x0000001106004986 */ /* 0x0003e2000c10150e */
[----:B------:R-:W-:Y:S02]  /*4680*/  ISETP.LT.AND P4, PT, R8, UR7, !P0 ;  /* 0x0000000708007c0c */ /* 0x000fe4000c781270 */
[-C--:B------:R-:W-:Y:S01]  /*4690*/  LEA R8, P6, R11, R12.reuse, 0x1 ;  /* 0x0000000c0b087211 */ /* 0x080fe200078c08ff */
[----:B------:R2:W-:Y:S01]  /*46a0*/  @P5 STG.E.U16 desc[UR14][R4.64], R18 ;  /* 0x0000001204005986 */ /* 0x0005e2000c10150e */
[----:B0-----:R-:W-:-:S02]  /*46b0*/  LEA R2, P1, R9, R12, 0x1 ;  /* 0x0000000c09027211 */ /* 0x001fc400078208ff */
[----:B------:R-:W-:Y:S02]  /*46c0*/  PRMT R16, R16, 0x7632, R16 ;  /* 0x0000763210107816 */ /* 0x000fe40000000010 */
[C---:B-1----:R-:W-:Y:S02]  /*46d0*/  LEA R6, P2, R0.reuse, R12, 0x1 ;  /* 0x0000000c00067211 */ /* 0x042fe400078408ff */
[----:B------:R-:W-:Y:S02]  /*46e0*/  LEA.HI.X.SX32 R3, R9, R20, 0x1, P1 ;  /* 0x0000001409037211 */ /* 0x000fe400008f0eff */
[----:B------:R-:W-:Y:S02]  /*46f0*/  LEA R10, P1, R13, R12, 0x1 ;  /* 0x0000000c0d0a7211 */ /* 0x000fe400078208ff */
[-C--:B------:R-:W-:Y:S01]  /*4700*/  LEA.HI.X.SX32 R7, R0, R20.reuse, 0x1, P2 ;  /* 0x0000001400077211 */ /* 0x080fe200010f0eff */
[----:B------:R0:W-:Y:S01]  /*4710*/  @P4 STG.E.U16 desc[UR14][R2.64], R19 ;  /* 0x0000001302004986 */ /* 0x0001e2000c10150e */
[----:B------:R-:W-:-:S02]  /*4720*/  LEA.HI.X.SX32 R9, R11, R20, 0x1, P6 ;  /* 0x000000140b097211 */ /* 0x000fc400030f0eff */
[----:B------:R-:W-:Y:S01]  /*4730*/  ISETP.LT.AND P2, PT, R22, UR7, !P0 ;  /* 0x0000000716007c0c */ /* 0x000fe2000c741270 */
[----:B------:R0:W-:Y:S01]  /*4740*/  @P3 STG.E.U16 desc[UR14][R6.64], R16 ;  /* 0x0000001006003986 */ /* 0x0001e2000c10150e */
[----:B------:R-:W-:Y:S02]  /*4750*/  LEA.HI.X.SX32 R11, R13, R20, 0x1, P1 ;  /* 0x000000140d0b7211 */ /* 0x000fe400008f0eff */
[----:B------:R-:W-:Y:S02]  /*4760*/  ISETP.LT.AND P1, PT, R21, UR7, !P0 ;  /* 0x0000000715007c0c */ /* 0x000fe4000c721270 */
[----:B------:R-:W-:Y:S02]  /*4770*/  ISETP.LT.AND P0, PT, R15, UR7, !P0 ;  /* 0x000000070f007c0c */ /* 0x000fe4000c701270 */
[----:B------:R-:W-:Y:S02]  /*4780*/  PRMT R17, R17, 0x7632, R17 ;  /* 0x0000763211117816 */ /* 0x000fe40000000011 */
[----:B--2---:R-:W-:-:S02]  /*4790*/  PRMT R5, R18, 0x7632, R5 ;  /* 0x0000763212057816 */ /* 0x004fc40000000005 */
[C---:B------:R-:W-:Y:S01]  /*47a0*/  LEA R12, P6, R14.reuse, R12, 0x1 ;  /* 0x0000000c0e0c7211 */ /* 0x040fe200078c08ff */
[----:B------:R0:W-:Y:S03]  /*47b0*/  @P2 STG.E.U16 desc[UR14][R8.64], R17 ;  /* 0x0000001108002986 */ /* 0x0001e6000c10150e */
[----:B------:R-:W-:Y:S01]  /*47c0*/  LEA.HI.X.SX32 R13, R14, R20, 0x1, P6 ;  /* 0x000000140e0d7211 */ /* 0x000fe200030f0eff */
[----:B------:R0:W-:Y:S02]  /*47d0*/  @P1 STG.E.U16 desc[UR14][R10.64], R5 ;  /* 0x000000050a001986 */ /* 0x0001e4000c10150e */
[----:B------:R-:W-:Y:S06]  /*47e0*/  @!P0 EXIT ;  /* 0x000000000000894d */ /* 0x000fec0003800000 */
[----:B0-----:R-:W-:-:S05]  /*47f0*/  PRMT R6, R19, 0x7632, R6 ;  /* 0x0000763213067816 */ /* 0x001fca0000000006 */
[----:B------:R-:W-:Y:S01]  /*4800*/  STG.E.U16 desc[UR14][R12.64], R6 ;  /* 0x000000060c007986 */ /* 0x000fe2000c10150e */
[----:B------:R-:W-:Y:S05]  /*4810*/  EXIT ;  /* 0x000000000000794d */ /* 0x000fea0003800000 */
.L_x_2:
[----:B------:R-:W-:-:S00]  /*4820*/  BRA `(.L_x_2) ;  /* 0xfffffffc00fc7947 */ /* 0x000fc0000383ffff */
[----:B------:R-:W-:-:S00]  /*4830*/  NOP ;  /* 0x0000000000007918 */ /* 0x000fc00000000000 */
        /* <DEDUP_REMOVED lines=12> */
.L_x_3:


//--------------------- .nv.shared.matmul_kernel  --------------------------
	.section	.nv.shared.matmul_kernel,"aw",@nobits
	.sectionflags	@""
	.align	16
	.zero		1024


//--------------------- .nv.shared.reserved.0     --------------------------
	.section	.nv.shared.reserved.0,"aw",@nobits
	.weak		__nv_reservedSMEM_offset_0_alias
	.size		__nv_reservedSMEM_offset_0_alias, 0, 0
	.other		__nv_reservedSMEM_offset_0_alias,@"STO_CUDA_RESERVED_SHARED STV_DEFAULT"
__nv_reservedSMEM_offset_0_alias:
	.zero		0


//--------------------- .nv.constant0.matmul_kernel --------------------------
	.section	.nv.constant0.matmul_kernel,"a",@progbits
	.sectionflags	@""
	.align	4
.nv.constant0.matmul_kernel:
	.zero		608


//--------------------- SYMBOLS --------------------------

	.type		.nv.reservedSmem.offset0,@object
	.size		.nv.reservedSmem.offset0,0x4
